	.target	sm_100a

	.elftype	@"ET_EXEC"


//--------------------- .note.nv.tkinfo           --------------------------
	.section	.note.nv.tkinfo,"",@"SHT_NOTE"
	.sectionflags	@"SHF_NOTE_NV_TKINFO"
	.tkinfo
        /*0018*/ 	.word	0x00000002
        /*0030*/ 	.string	""
        /*0030*/ 	.string	"ptxas"
        /*0030*/ 	.string	"Cuda compilation tools, release 13.0, V13.0.88"
        /*0030*/ 	.string	"Build cuda_13.0.r13.0/compiler.36424714_0"
        /*0030*/ 	.string	"-arch sm_100a -m 64 "



//--------------------- .note.nv.cuinfo           --------------------------
	.section	.note.nv.cuinfo,"",@"SHT_NOTE"
	.sectionflags	@"SHF_NOTE_NV_CUINFO"
        /*0018*/ 	.short	0x0002
        /*001a*/ 	.short	0x0064
        /*001c*/ 	.short	0x0082
	.zero		2


//--------------------- .nv.info                  --------------------------
	.section	.nv.info,"",@"SHT_CUDA_INFO"
	.align	4


	//----- nvinfo : EIATTR_REGCOUNT
	.align		4
        /*0000*/ 	.byte	0x04, 0x2f
        /*0002*/ 	.short	(.L_19 - .L_18)
	.align		4
.L_18:
        /*0004*/ 	.word	index@(_ZN7cutlass13device_kernelINS_4gemm6kernel13GemmUniversalIN4cute5tupleIJiiiiEEENS1_10collective13CollectiveMmaINS1_35MainloopSm100TmaUmmaWarpSpecializedILi6ELi2ELi4ENS5_IJNS4_1CILi1EEESB_SB_EEEEENS5_IJNSA_ILi128EEESE_NSA_ILi64EEEEEENS_6half_tENS5_IJlSB_lEEESH_SI_NS4_8TiledMMAINS4_8MMA_AtomIJNS4_20SM100_MMA_F16BF16_SSISH_SH_fLi128ELi128ELNS4_4UMMA5MajorE0ELSN_0ELNSM_7ScaleInE0ELSO_0EEEEEENS4_6LayoutISC_NS5_IJNSA_ILi0EEESS_SS_EEEEENS5_IJNS4_10UnderscoreESV_SV_EEEEENS4_13SM90_TMA_LOADENS4_14ComposedLayoutINS4_7SwizzleILi3ELi4ELi3EEENS4_18smem_ptr_flag_bitsILi16EEENSR_INS5_IJNSA_ILi8EEESF_EEENS5_IJSF_SB_EEEEEEEvNS4_8identityESY_S18_vS19_EENS_8epilogue10collective18CollectiveEpilogueINS1B_23Sm100TmaWarpSpecializedILi4ELi2ELi32ELb1ELb0EEEJSG_NS5_IJNSR_ISE_SB_EENSR_INSA_ILi32EEESB_EEEEESH_SI_SH_SI_NS1B_6fusion15FusionCallbacksIS1F_NS1K_13LinCombEltActINS1B_6thread4SiLuESH_fSH_fLNS_15FloatRoundStyleE2EEESG_S1J_JEEENS4_5SM1004TMEM4LOAD26SM100_TMEM_LOAD_32dp32b32xESY_NSZ_INS10_ILi2ELi4ELi3EEES13_NSR_INS5_IJS14_S1H_EEENS5_IJS1H_SB_EEEEEEENS4_39AutoVectorizingCopyWithAssumedAlignmentILi128EEENS4_14SM90_TMA_STOREES20_S22_S22_EEEvvEEEEvNT_6ParamsE)
        /*0008*/ 	.word	0x000000a2


	//----- nvinfo : EIATTR_FRAME_SIZE
	.align		4
.L_19:
        /*000c*/ 	.byte	0x04, 0x11
        /*000e*/ 	.short	(.L_21 - .L_20)
	.align		4
.L_20:
        /*0010*/ 	.word	index@($__internal_3_$__cuda_sm20_rcp_rn_f32_slowpath)
        /*0014*/ 	.word	0x00000000


	//----- nvinfo : EIATTR_FRAME_SIZE
	.align		4
.L_21:
        /*0018*/ 	.byte	0x04, 0x11
        /*001a*/ 	.short	(.L_23 - .L_22)
	.align		4
.L_22:
        /*001c*/ 	.word	index@($__internal_2_$__cuda_sm10x_tcgen05_guardrail_trap_unallocated_columns_being_dealloced)
        /*0020*/ 	.word	0x00000000


	//----- nvinfo : EIATTR_FRAME_SIZE
	.align		4
.L_23:
        /*0024*/ 	.byte	0x04, 0x11
        /*0026*/ 	.short	(.L_25 - .L_24)
	.align		4
.L_24:
        /*0028*/ 	.word	index@($__internal_1_$__cuda_sm10x_tcgen05_guardrail_trap_phase_invalid_during_alloc)
        /*002c*/ 	.word	0x00000000


	//----- nvinfo : EIATTR_FRAME_SIZE
	.align		4
.L_25:
        /*0030*/ 	.byte	0x04, 0x11
        /*0032*/ 	.short	(.L_27 - .L_26)
	.align		4
.L_26:
        /*0034*/ 	.word	index@($__internal_0_$__cuda_sm10x_tcgen05_guardrail_trap_col_being_dealloced_not_returned_by_alloc)
        /*0038*/ 	.word	0x00000000


	//----- nvinfo : EIATTR_FRAME_SIZE
	.align		4
.L_27:
        /*003c*/ 	.byte	0x04, 0x11
        /*003e*/ 	.short	(.L_29 - .L_28)
	.align		4
.L_28:
        /*0040*/ 	.word	index@(_ZN7cutlass13device_kernelINS_4gemm6kernel13GemmUniversalIN4cute5tupleIJiiiiEEENS1_10collective13CollectiveMmaINS1_35MainloopSm100TmaUmmaWarpSpecializedILi6ELi2ELi4ENS5_IJNS4_1CILi1EEESB_SB_EEEEENS5_IJNSA_ILi128EEESE_NSA_ILi64EEEEEENS_6half_tENS5_IJlSB_lEEESH_SI_NS4_8TiledMMAINS4_8MMA_AtomIJNS4_20SM100_MMA_F16BF16_SSISH_SH_fLi128ELi128ELNS4_4UMMA5MajorE0ELSN_0ELNSM_7ScaleInE0ELSO_0EEEEEENS4_6LayoutISC_NS5_IJNSA_ILi0EEESS_SS_EEEEENS5_IJNS4_10UnderscoreESV_SV_EEEEENS4_13SM90_TMA_LOADENS4_14ComposedLayoutINS4_7SwizzleILi3ELi4ELi3EEENS4_18smem_ptr_flag_bitsILi16EEENSR_INS5_IJNSA_ILi8EEESF_EEENS5_IJSF_SB_EEEEEEEvNS4_8identityESY_S18_vS19_EENS_8epilogue10collective18CollectiveEpilogueINS1B_23Sm100TmaWarpSpecializedILi4ELi2ELi32ELb1ELb0EEEJSG_NS5_IJNSR_ISE_SB_EENSR_INSA_ILi32EEESB_EEEEESH_SI_SH_SI_NS1B_6fusion15FusionCallbacksIS1F_NS1K_13LinCombEltActINS1B_6thread4SiLuESH_fSH_fLNS_15FloatRoundStyleE2EEESG_S1J_JEEENS4_5SM1004TMEM4LOAD26SM100_TMEM_LOAD_32dp32b32xESY_NSZ_INS10_ILi2ELi4ELi3EEES13_NSR_INS5_IJS14_S1H_EEENS5_IJS1H_SB_EEEEEEENS4_39AutoVectorizingCopyWithAssumedAlignmentILi128EEENS4_14SM90_TMA_STOREES20_S22_S22_EEEvvEEEEvNT_6ParamsE)
        /*0044*/ 	.word	0x00000000


	//----- nvinfo : EIATTR_MIN_STACK_SIZE
	.align		4
.L_29:
        /*0048*/ 	.byte	0x04, 0x12
        /*004a*/ 	.short	(.L_31 - .L_30)
	.align		4
.L_30:
        /*004c*/ 	.word	index@(_ZN7cutlass13device_kernelINS_4gemm6kernel13GemmUniversalIN4cute5tupleIJiiiiEEENS1_10collective13CollectiveMmaINS1_35MainloopSm100TmaUmmaWarpSpecializedILi6ELi2ELi4ENS5_IJNS4_1CILi1EEESB_SB_EEEEENS5_IJNSA_ILi128EEESE_NSA_ILi64EEEEEENS_6half_tENS5_IJlSB_lEEESH_SI_NS4_8TiledMMAINS4_8MMA_AtomIJNS4_20SM100_MMA_F16BF16_SSISH_SH_fLi128ELi128ELNS4_4UMMA5MajorE0ELSN_0ELNSM_7ScaleInE0ELSO_0EEEEEENS4_6LayoutISC_NS5_IJNSA_ILi0EEESS_SS_EEEEENS5_IJNS4_10UnderscoreESV_SV_EEEEENS4_13SM90_TMA_LOADENS4_14ComposedLayoutINS4_7SwizzleILi3ELi4ELi3EEENS4_18smem_ptr_flag_bitsILi16EEENSR_INS5_IJNSA_ILi8EEESF_EEENS5_IJSF_SB_EEEEEEEvNS4_8identityESY_S18_vS19_EENS_8epilogue10collective18CollectiveEpilogueINS1B_23Sm100TmaWarpSpecializedILi4ELi2ELi32ELb1ELb0EEEJSG_NS5_IJNSR_ISE_SB_EENSR_INSA_ILi32EEESB_EEEEESH_SI_SH_SI_NS1B_6fusion15FusionCallbacksIS1F_NS1K_13LinCombEltActINS1B_6thread4SiLuESH_fSH_fLNS_15FloatRoundStyleE2EEESG_S1J_JEEENS4_5SM1004TMEM4LOAD26SM100_TMEM_LOAD_32dp32b32xESY_NSZ_INS10_ILi2ELi4ELi3EEES13_NSR_INS5_IJS14_S1H_EEENS5_IJS1H_SB_EEEEEEENS4_39AutoVectorizingCopyWithAssumedAlignmentILi128EEENS4_14SM90_TMA_STOREES20_S22_S22_EEEvvEEEEvNT_6ParamsE)
        /*0050*/ 	.word	0x00000000
.L_31:


//--------------------- .nv.compat                --------------------------
	.section	.nv.compat,"",@"SHT_CUDA_COMPAT_INFO"
	.align	4
        /*0000*/ 	.byte	0x02, 0x09, 0x01, 0x00, 0x02, 0x02, 0x02, 0x00, 0x02, 0x05, 0x05, 0x00, 0x03, 0x07, 0x01, 0x01
        /*0010*/ 	.byte	0x02, 0x03, 0x01, 0x00, 0x02, 0x06, 0x01, 0x00, 0x04, 0x0b, 0x08, 0x00, 0x09, 0x00, 0x00, 0x00
        /*0020*/ 	.byte	0x00, 0x00, 0x00, 0x00


//--------------------- .nv.info._ZN7cutlass13device_kernelINS_4gemm6kernel13GemmUniversalIN4cute5tupleIJiiiiEEENS1_10collective13CollectiveMmaINS1_35MainloopSm100TmaUmmaWarpSpecializedILi6ELi2ELi4ENS5_IJNS4_1CILi1EEESB_SB_EEEEENS5_IJNSA_ILi128EEESE_NSA_ILi64EEEEEENS_6half_tENS5_IJlSB_lEEESH_SI_NS4_8TiledMMAINS4_8MMA_AtomIJNS4_20SM100_MMA_F16BF16_SSISH_SH_fLi128ELi128ELNS4_4UMMA5MajorE0ELSN_0ELNSM_7ScaleInE0ELSO_0EEEEEENS4_6LayoutISC_NS5_IJNSA_ILi0EEESS_SS_EEEEENS5_IJNS4_10UnderscoreESV_SV_EEEEENS4_13SM90_TMA_LOADENS4_14ComposedLayoutINS4_7SwizzleILi3ELi4ELi3EEENS4_18smem_ptr_flag_bitsILi16EEENSR_INS5_IJNSA_ILi8EEESF_EEENS5_IJSF_SB_EEEEEEEvNS4_8identityESY_S18_vS19_EENS_8epilogue10collective18CollectiveEpilogueINS1B_23Sm100TmaWarpSpecializedILi4ELi2ELi32ELb1ELb0EEEJSG_NS5_IJNSR_ISE_SB_EENSR_INSA_ILi32EEESB_EEEEESH_SI_SH_SI_NS1B_6fusion15FusionCallbacksIS1F_NS1K_13LinCombEltActINS1B_6thread4SiLuESH_fSH_fLNS_15FloatRoundStyleE2EEESG_S1J_JEEENS4_5SM1004TMEM4LOAD26SM100_TMEM_LOAD_32dp32b32xESY_NSZ_INS10_ILi2ELi4ELi3EEES13_NSR_INS5_IJS14_S1H_EEENS5_IJS1H_SB_EEEEEEENS4_39AutoVectorizingCopyWithAssumedAlignmentILi128EEENS4_14SM90_TMA_STOREES20_S22_S22_EEEvvEEEEvNT_6ParamsE --------------------------
	.section	.nv.info._ZN7cutlass13device_kernelINS_4gemm6kernel13GemmUniversalIN4cute5tupleIJiiiiEEENS1_10collective13CollectiveMmaINS1_35MainloopSm100TmaUmmaWarpSpecializedILi6ELi2ELi4ENS5_IJNS4_1CILi1EEESB_SB_EEEEENS5_IJNSA_ILi128EEESE_NSA_ILi64EEEEEENS_6half_tENS5_IJlSB_lEEESH_SI_NS4_8TiledMMAINS4_8MMA_AtomIJNS4_20SM100_MMA_F16BF16_SSISH_SH_fLi128ELi128ELNS4_4UMMA5MajorE0ELSN_0ELNSM_7ScaleInE0ELSO_0EEEEEENS4_6LayoutISC_NS5_IJNSA_ILi0EEESS_SS_EEEEENS5_IJNS4_10UnderscoreESV_SV_EEEEENS4_13SM90_TMA_LOADENS4_14ComposedLayoutINS4_7SwizzleILi3ELi4ELi3EEENS4_18smem_ptr_flag_bitsILi16EEENSR_INS5_IJNSA_ILi8EEESF_EEENS5_IJSF_SB_EEEEEEEvNS4_8identityESY_S18_vS19_EENS_8epilogue10collective18CollectiveEpilogueINS1B_23Sm100TmaWarpSpecializedILi4ELi2ELi32ELb1ELb0EEEJSG_NS5_IJNSR_ISE_SB_EENSR_INSA_ILi32EEESB_EEEEESH_SI_SH_SI_NS1B_6fusion15FusionCallbacksIS1F_NS1K_13LinCombEltActINS1B_6thread4SiLuESH_fSH_fLNS_15FloatRoundStyleE2EEESG_S1J_JEEENS4_5SM1004TMEM4LOAD26SM100_TMEM_LOAD_32dp32b32xESY_NSZ_INS10_ILi2ELi4ELi3EEES13_NSR_INS5_IJS14_S1H_EEENS5_IJS1H_SB_EEEEEEENS4_39AutoVectorizingCopyWithAssumedAlignmentILi128EEENS4_14SM90_TMA_STOREES20_S22_S22_EEEvvEEEEvNT_6ParamsE,"",@"SHT_CUDA_INFO"
	.sectionflags	@""
	.align	4


	//----- nvinfo : EIATTR_CUDA_API_VERSION
	.align		4
        /*0000*/ 	.byte	0x04, 0x37
        /*0002*/ 	.short	(.L_33 - .L_32)
.L_32:
        /*0004*/ 	.word	0x00000082


	//----- nvinfo : EIATTR_KPARAM_INFO
	.align		4
.L_33:
        /*0008*/ 	.byte	0x04, 0x17
        /*000a*/ 	.short	(.L_35 - .L_34)
.L_34:
        /*000c*/ 	.word	0x00000000
        /*0010*/ 	.short	0x0000
        /*0012*/ 	.short	0x0000
        /*0014*/ 	.byte	0x00, 0xf0, 0x01, 0x20


	//----- nvinfo : EIATTR_AT_ENTRY_FRAGMENTS
	.align		4
.L_35:
        /*0018*/ 	.byte	0x04, 0x4f
        /*001a*/ 	.short	(.L_37 - .L_36)


	//   ....[0]....
.L_36:
        /*001c*/ 	.word	0x00000006


	//----- nvinfo : EIATTR_RESERVED_SMEM_USED
	.align		4
.L_37:
        /*0020*/ 	.byte	0x01, 0x41
	.zero		2


	//----- nvinfo : EIATTR_SPARSE_MMA_MASK
	.align		4
        /*0024*/ 	.byte	0x03, 0x50
        /*0026*/ 	.short	0x0000


	//----- nvinfo : EIATTR_TCGEN05_1CTA_USED
	.align		4
        /*0028*/ 	.byte	0x01, 0x51
	.zero		2


	//----- nvinfo : EIATTR_MAXREG_COUNT
	.align		4
        /*002c*/ 	.byte	0x03, 0x1b
        /*002e*/ 	.short	0x00ff


	//----- nvinfo : EIATTR_NUM_BARRIERS
	.align		4
        /*0030*/ 	.byte	0x02, 0x4c
        /*0032*/ 	.byte	0x07
	.zero		1


	//----- nvinfo : EIATTR_EXTERNS
	.align		4
        /*0034*/ 	.byte	0x04, 0x0f
        /*0036*/ 	.short	(.L_39 - .L_38)


	//   ....[0]....
	.align		4
.L_38:
        /*0038*/ 	.word	index@(__assertfail)


	//----- nvinfo : EIATTR_MERCURY_ISA_VERSION
	.align		4
.L_39:
        /*003c*/ 	.byte	0x03, 0x5f
        /*003e*/ 	.short	0x0101


	//----- nvinfo : EIATTR_INT_WARP_WIDE_INSTR_OFFSETS
	.align		4
        /*0040*/ 	.byte	0x04, 0x31
        /*0042*/ 	.short	(.L_41 - .L_40)


	//   ....[0]....
.L_40:
        /*0044*/ 	.word	0x00001dc0


	//   ....[1]....
        /*0048*/ 	.word	0x00003920


	//   ....[2]....
        /*004c*/ 	.word	0x00003950


	//   ....[3]....
        /*0050*/ 	.word	0x000039a0


	//   ....[4]....
        /*0054*/ 	.word	0x000042c0


	//   ....[5]....
        /*0058*/ 	.word	0x00004320


	//   ....[6]....
        /*005c*/ 	.word	0x00004400


	//   ....[7]....
        /*0060*/ 	.word	0x00004470


	//   ....[8]....
        /*0064*/ 	.word	0x00004580


	//   ....[9]....
        /*0068*/ 	.word	0x00004610


	//   ....[10]....
        /*006c*/ 	.word	0x000047e0


	//   ....[11]....
        /*0070*/ 	.word	0x00004940


	//   ....[12]....
        /*0074*/ 	.word	0x00005840


	//----- nvinfo : EIATTR_COOP_GROUP_MASK_REGIDS
	.align		4
.L_41:
        /*0078*/ 	.byte	0x04, 0x29
        /*007a*/ 	.short	(.L_43 - .L_42)


	//   ....[0]....
.L_42:
        /*007c*/ 	.word	0xffffffff


	//   ....[1]....
        /*0080*/ 	.word	0xffffffff


	//   ....[2]....
        /*0084*/ 	.word	0xffffffff


	//   ....[3]....
        /*0088*/ 	.word	0xffffffff


	//   ....[4]....
        /*008c*/ 	.word	0xffffffff


	//   ....[5]....
        /*0090*/ 	.word	0xffffffff


	//   ....[6]....
        /*0094*/ 	.word	0xffffffff


	//   ....[7]....
        /*0098*/ 	.word	0xffffffff


	//   ....[8]....
        /*009c*/ 	.word	0xffffffff


	//   ....[9]....
        /*00a0*/ 	.word	0xffffffff


	//   ....[10]....
        /*00a4*/ 	.word	0xffffffff


	//   ....[11]....
        /*00a8*/ 	.word	0xffffffff


	//   ....[12]....
        /*00ac*/ 	.word	0xffffffff


	//----- nvinfo : EIATTR_COOP_GROUP_INSTR_OFFSETS
	.align		4
.L_43:
        /*00b0*/ 	.byte	0x04, 0x28
        /*00b2*/ 	.short	(.L_45 - .L_44)


	//   ....[0]....
.L_44:
        /*00b4*/ 	.word	0x00000090


	//   ....[1]....
        /*00b8*/ 	.word	0x000004a0


	//   ....[2]....
        /*00bc*/ 	.word	0x00000650


	//   ....[3]....
        /*00c0*/ 	.word	0x000007f0


	//   ....[4]....
        /*00c4*/ 	.word	0x000008f0


	//   ....[5]....
        /*00c8*/ 	.word	0x00000a60


	//   ....[6]....
        /*00cc*/ 	.word	0x00000c00


	//   ....[7]....
        /*00d0*/ 	.word	0x00001ca0


	//   ....[8]....
        /*00d4*/ 	.word	0x00002ba0


	//   ....[9]....
        /*00d8*/ 	.word	0x00002db0


	//   ....[10]....
        /*00dc*/ 	.word	0x00002de0


	//   ....[11]....
        /*00e0*/ 	.word	0x00003810


	//   ....[12]....
        /*00e4*/ 	.word	0x00003a40


	//----- nvinfo : EIATTR_VRC_CTA_INIT_COUNT
	.align		4
.L_45:
        /*00e8*/ 	.byte	0x02, 0x4a
        /*00ea*/ 	.byte	0x80
	.zero		1


	//----- nvinfo : EIATTR_SYSCALL_OFFSETS
	.align		4
        /*00ec*/ 	.byte	0x04, 0x46
        /*00ee*/ 	.short	(.L_47 - .L_46)


	//   ....[0]....
.L_46:
        /*00f0*/ 	.word	0x00005320


	//   ....[1]....
        /*00f4*/ 	.word	0x00005410


	//   ....[2]....
        /*00f8*/ 	.word	0x00005d50


	//----- nvinfo : EIATTR_MBARRIER_INSTR_OFFSETS
	.align		4
.L_47:
        /*00fc*/ 	.byte	0x04, 0x39
        /*00fe*/ 	.short	(.L_49 - .L_48)


	//   ....[0]....
.L_48:
        /*0100*/ 	.word	0x00000580
        /*0104*/ 	.word	0x000000ff
        /*0108*/ 	.word	0x00000000
        /*010c*/ 	.short	0x0100
        /*010e*/ 	.byte	0x05
	.zero		1


	//   ....[1]....
        /*0110*/ 	.word	0x00000590
        /*0114*/ 	.word	0x000000ff
        /*0118*/ 	.word	0x00000030
        /*011c*/ 	.short	0x0100
        /*011e*/ 	.byte	0x05
	.zero		1


	//   ....[2]....
        /*0120*/ 	.word	0x000005a0
        /*0124*/ 	.word	0x000000ff
        /*0128*/ 	.word	0x00000008
        /*012c*/ 	.short	0x0100
        /*012e*/ 	.byte	0x05
	.zero		1


	//   ....[3]....
        /*0130*/ 	.word	0x000005b0
        /*0134*/ 	.word	0x000000ff
        /*0138*/ 	.word	0x00000038
        /*013c*/ 	.short	0x0100
        /*013e*/ 	.byte	0x05
	.zero		1


	//   ....[4]....
        /*0140*/ 	.word	0x000005c0
        /*0144*/ 	.word	0x000000ff
        /*0148*/ 	.word	0x00000010
        /*014c*/ 	.short	0x0100
        /*014e*/ 	.byte	0x05
	.zero		1


	//   ....[5]....
        /*0150*/ 	.word	0x000005d0
        /*0154*/ 	.word	0x000000ff
        /*0158*/ 	.word	0x00000040
        /*015c*/ 	.short	0x0100
        /*015e*/ 	.byte	0x05
	.zero		1


	//   ....[6]....
        /*0160*/ 	.word	0x000005e0
        /*0164*/ 	.word	0x000000ff
        /*0168*/ 	.word	0x00000018
        /*016c*/ 	.short	0x0100
        /*016e*/ 	.byte	0x05
	.zero		1


	//   ....[7]....
        /*0170*/ 	.word	0x000005f0
        /*0174*/ 	.word	0x000000ff
        /*0178*/ 	.word	0x00000048
        /*017c*/ 	.short	0x0100
        /*017e*/ 	.byte	0x05
	.zero		1


	//   ....[8]....
        /*0180*/ 	.word	0x00000600
        /*0184*/ 	.word	0x000000ff
        /*0188*/ 	.word	0x00000020
        /*018c*/ 	.short	0x0100
        /*018e*/ 	.byte	0x05
	.zero		1


	//   ....[9]....
        /*0190*/ 	.word	0x00000610
        /*0194*/ 	.word	0x000000ff
        /*0198*/ 	.word	0x00000050
        /*019c*/ 	.short	0x0100
        /*019e*/ 	.byte	0x05
	.zero		1


	//   ....[10]....
        /*01a0*/ 	.word	0x00000620
        /*01a4*/ 	.word	0x000000ff
        /*01a8*/ 	.word	0x00000028
        /*01ac*/ 	.short	0x0100
        /*01ae*/ 	.byte	0x05
	.zero		1


	//   ....[11]....
        /*01b0*/ 	.word	0x00000630
        /*01b4*/ 	.word	0x000000ff
        /*01b8*/ 	.word	0x00000058
        /*01bc*/ 	.short	0x0100
        /*01be*/ 	.byte	0x05
	.zero		1


	//   ....[12]....
        /*01c0*/ 	.word	0x00000760
        /*01c4*/ 	.word	0x000000ff
        /*01c8*/ 	.word	0x00000060
        /*01cc*/ 	.short	0x0100
        /*01ce*/ 	.byte	0x07
	.zero		1


	//   ....[13]....
        /*01d0*/ 	.word	0x00000770
        /*01d4*/ 	.word	0x000000ff
        /*01d8*/ 	.word	0x00000080
        /*01dc*/ 	.short	0x0100
        /*01de*/ 	.byte	0x07
	.zero		1


	//   ....[14]....
        /*01e0*/ 	.word	0x00000780
        /*01e4*/ 	.word	0x000000ff
        /*01e8*/ 	.word	0x00000068
        /*01ec*/ 	.short	0x0100
        /*01ee*/ 	.byte	0x07
	.zero		1


	//   ....[15]....
        /*01f0*/ 	.word	0x00000790
        /*01f4*/ 	.word	0x000000ff
        /*01f8*/ 	.word	0x00000088
        /*01fc*/ 	.short	0x0100
        /*01fe*/ 	.byte	0x07
	.zero		1


	//   ....[16]....
        /*0200*/ 	.word	0x000007a0
        /*0204*/ 	.word	0x000000ff
        /*0208*/ 	.word	0x00000070
        /*020c*/ 	.short	0x0100
        /*020e*/ 	.byte	0x07
	.zero		1


	//   ....[17]....
        /*0210*/ 	.word	0x000007b0
        /*0214*/ 	.word	0x000000ff
        /*0218*/ 	.word	0x00000090
        /*021c*/ 	.short	0x0100
        /*021e*/ 	.byte	0x07
	.zero		1


	//   ....[18]....
        /*0220*/ 	.word	0x000007c0
        /*0224*/ 	.word	0x000000ff
        /*0228*/ 	.word	0x00000078
        /*022c*/ 	.short	0x0100
        /*022e*/ 	.byte	0x07
	.zero		1


	//   ....[19]....
        /*0230*/ 	.word	0x000007d0
        /*0234*/ 	.word	0x000000ff
        /*0238*/ 	.word	0x00000098
        /*023c*/ 	.short	0x0100
        /*023e*/ 	.byte	0x07
	.zero		1


	//   ....[20]....
        /*0240*/ 	.word	0x000008c0
        /*0244*/ 	.word	0x000000ff
        /*0248*/ 	.word	0x000000a0
        /*024c*/ 	.short	0x0100
        /*024e*/ 	.byte	0x05
	.zero		1


	//   ....[21]....
        /*0250*/ 	.word	0x000008d0
        /*0254*/ 	.word	0x000000ff
        /*0258*/ 	.word	0x000000a8
        /*025c*/ 	.short	0x0100
        /*025e*/ 	.byte	0x05
	.zero		1


	//   ....[22]....
        /*0260*/ 	.word	0x00000a10
        /*0264*/ 	.word	0x000000ff
        /*0268*/ 	.word	0x000000b0
        /*026c*/ 	.short	0x0100
        /*026e*/ 	.byte	0x05
	.zero		1


	//   ....[23]....
        /*0270*/ 	.word	0x00000a20
        /*0274*/ 	.word	0x000000ff
        /*0278*/ 	.word	0x000000c0
        /*027c*/ 	.short	0x0100
        /*027e*/ 	.byte	0x05
	.zero		1


	//   ....[24]....
        /*0280*/ 	.word	0x00000a30
        /*0284*/ 	.word	0x000000ff
        /*0288*/ 	.word	0x000000b8
        /*028c*/ 	.short	0x0100
        /*028e*/ 	.byte	0x05
	.zero		1


	//   ....[25]....
        /*0290*/ 	.word	0x00000a40
        /*0294*/ 	.word	0x000000ff
        /*0298*/ 	.word	0x000000c8
        /*029c*/ 	.short	0x0100
        /*029e*/ 	.byte	0x05
	.zero		1


	//   ....[26]....
        /*02a0*/ 	.word	0x00000b70
        /*02a4*/ 	.word	0x000000ff
        /*02a8*/ 	.word	0x000000d0
        /*02ac*/ 	.short	0x0100
        /*02ae*/ 	.byte	0x07
	.zero		1


	//   ....[27]....
        /*02b0*/ 	.word	0x00000b80
        /*02b4*/ 	.word	0x000000ff
        /*02b8*/ 	.word	0x000000f0
        /*02bc*/ 	.short	0x0100
        /*02be*/ 	.byte	0x07
	.zero		1


	//   ....[28]....
        /*02c0*/ 	.word	0x00000b90
        /*02c4*/ 	.word	0x000000ff
        /*02c8*/ 	.word	0x000000d8
        /*02cc*/ 	.short	0x0100
        /*02ce*/ 	.byte	0x07
	.zero		1


	//   ....[29]....
        /*02d0*/ 	.word	0x00000ba0
        /*02d4*/ 	.word	0x000000ff
        /*02d8*/ 	.word	0x000000f8
        /*02dc*/ 	.short	0x0100
        /*02de*/ 	.byte	0x07
	.zero		1


	//   ....[30]....
        /*02e0*/ 	.word	0x00000bb0
        /*02e4*/ 	.word	0x000000ff
        /*02e8*/ 	.word	0x000000e0
        /*02ec*/ 	.short	0x0100
        /*02ee*/ 	.byte	0x07
	.zero		1


	//   ....[31]....
        /*02f0*/ 	.word	0x00000bc0
        /*02f4*/ 	.word	0x000000ff
        /*02f8*/ 	.word	0x00000100
        /*02fc*/ 	.short	0x0100
        /*02fe*/ 	.byte	0x07
	.zero		1


	//   ....[32]....
        /*0300*/ 	.word	0x00000bd0
        /*0304*/ 	.word	0x000000ff
        /*0308*/ 	.word	0x000000e8
        /*030c*/ 	.short	0x0100
        /*030e*/ 	.byte	0x07
	.zero		1


	//   ....[33]....
        /*0310*/ 	.word	0x00000be0
        /*0314*/ 	.word	0x000000ff
        /*0318*/ 	.word	0x00000108
        /*031c*/ 	.short	0x0100
        /*031e*/ 	.byte	0x07
	.zero		1


	//   ....[34]....
        /*0320*/ 	.word	0x00000cd0
        /*0324*/ 	.word	0x000000ff
        /*0328*/ 	.word	0x00000110
        /*032c*/ 	.short	0x0100
        /*032e*/ 	.byte	0x05
	.zero		1


	//   ....[35]....
        /*0330*/ 	.word	0x00000ce0
        /*0334*/ 	.word	0x000000ff
        /*0338*/ 	.word	0x00000120
        /*033c*/ 	.short	0x0100
        /*033e*/ 	.byte	0x05
	.zero		1


	//   ....[36]....
        /*0340*/ 	.word	0x00000cf0
        /*0344*/ 	.word	0x000000ff
        /*0348*/ 	.word	0x00000118
        /*034c*/ 	.short	0x0100
        /*034e*/ 	.byte	0x05
	.zero		1


	//   ....[37]....
        /*0350*/ 	.word	0x00000d00
        /*0354*/ 	.word	0x000000ff
        /*0358*/ 	.word	0x00000128
        /*035c*/ 	.short	0x0100
        /*035e*/ 	.byte	0x05
	.zero		1


	//   ....[38]....
        /*0360*/ 	.word	0x000015b0
        /*0364*/ 	.word	0x00000002
        /*0368*/ 	.word	0x00000120
        /*036c*/ 	.short	0x010a
        /*036e*/ 	.byte	0xff
	.zero		1


	//   ....[39]....
        /*0370*/ 	.word	0x000015e0
        /*0374*/ 	.word	0x00000002
        /*0378*/ 	.word	0x00000110
        /*037c*/ 	.short	0x0101
        /*037e*/ 	.byte	0xff
	.zero		1


	//   ....[40]....
        /*0380*/ 	.word	0x000016b0
        /*0384*/ 	.word	0x000000ff
        /*0388*/ 	.word	0x00000030
        /*038c*/ 	.short	0x010a
        /*038e*/ 	.byte	0x08
	.zero		1


	//   ....[41]....
        /*0390*/ 	.word	0x00001750
        /*0394*/ 	.word	0x000000ff
        /*0398*/ 	.word	0x00000030
        /*039c*/ 	.short	0x010a
        /*039e*/ 	.byte	0x21
	.zero		1


	//   ....[42]....
        /*03a0*/ 	.word	0x000018b0
        /*03a4*/ 	.word	0x000000ff
        /*03a8*/ 	.word	0x00000030
        /*03ac*/ 	.short	0x010a
        /*03ae*/ 	.byte	0x08
	.zero		1


	//   ....[43]....
        /*03b0*/ 	.word	0x000019c0
        /*03b4*/ 	.word	0x000000ff
        /*03b8*/ 	.word	0x000000a8
        /*03bc*/ 	.short	0x0101
        /*03be*/ 	.byte	0x04
	.zero		1


	//   ....[44]....
        /*03c0*/ 	.word	0x000019d0
        /*03c4*/ 	.word	0x000000ff
        /*03c8*/ 	.word	0x00000030
        /*03cc*/ 	.short	0x010a
        /*03ce*/ 	.byte	0x08
	.zero		1


	//   ....[45]....
        /*03d0*/ 	.word	0x00001a50
        /*03d4*/ 	.word	0x000000ff
        /*03d8*/ 	.word	0x00000030
        /*03dc*/ 	.short	0x010a
        /*03de*/ 	.byte	0x11
	.zero		1


	//   ....[46]....
        /*03e0*/ 	.word	0x00001bb0
        /*03e4*/ 	.word	0x000000ff
        /*03e8*/ 	.word	0x00000030
        /*03ec*/ 	.short	0x010a
        /*03ee*/ 	.byte	0x08
	.zero		1


	//   ....[47]....
        /*03f0*/ 	.word	0x00001cd0
        /*03f4*/ 	.word	0x00000002
        /*03f8*/ 	.word	0x000000b0
        /*03fc*/ 	.short	0x010a
        /*03fe*/ 	.byte	0xff
	.zero		1


	//   ....[48]....
        /*0400*/ 	.word	0x00001d90
        /*0404*/ 	.word	0x00000002
        /*0408*/ 	.word	0x00000000
        /*040c*/ 	.short	0x0101
        /*040e*/ 	.byte	0xff
	.zero		1


	//   ....[49]....
        /*0410*/ 	.word	0x000022f0
        /*0414*/ 	.word	0x000000ff
        /*0418*/ 	.word	0x00000000
        /*041c*/ 	.short	0x010a
        /*041e*/ 	.byte	0x05
	.zero		1


	//   ....[50]....
        /*0420*/ 	.word	0x00002380
        /*0424*/ 	.word	0x000000ff
        /*0428*/ 	.word	0x00000000
        /*042c*/ 	.short	0x010a
        /*042e*/ 	.byte	0x05
	.zero		1


	//   ....[51]....
        /*0430*/ 	.word	0x00002410
        /*0434*/ 	.word	0x000000ff
        /*0438*/ 	.word	0x00000000
        /*043c*/ 	.short	0x010a
        /*043e*/ 	.byte	0x05
	.zero		1


	//   ....[52]....
        /*0440*/ 	.word	0x000024a0
        /*0444*/ 	.word	0x000000ff
        /*0448*/ 	.word	0x00000000
        /*044c*/ 	.short	0x010a
        /*044e*/ 	.byte	0x05
	.zero		1


	//   ....[53]....
        /*0450*/ 	.word	0x00002530
        /*0454*/ 	.word	0x000000ff
        /*0458*/ 	.word	0x00000000
        /*045c*/ 	.short	0x010a
        /*045e*/ 	.byte	0x05
	.zero		1


	//   ....[54]....
        /*0460*/ 	.word	0x000025d0
        /*0464*/ 	.word	0x00000000
        /*0468*/ 	.word	0x00000000
        /*046c*/ 	.short	0x010a
        /*046e*/ 	.byte	0xff
	.zero		1


	//   ....[55]....
        /*0470*/ 	.word	0x000026f0
        /*0474*/ 	.word	0x00000000
        /*0478*/ 	.word	0x00000110
        /*047c*/ 	.short	0x010a
        /*047e*/ 	.byte	0xff
	.zero		1


	//   ....[56]....
        /*0480*/ 	.word	0x00002760
        /*0484*/ 	.word	0x00000000
        /*0488*/ 	.word	0x00000000
        /*048c*/ 	.short	0x0101
        /*048e*/ 	.byte	0xff
	.zero		1


	//   ....[57]....
        /*0490*/ 	.word	0x00002780
        /*0494*/ 	.word	0x000000ff
        /*0498*/ 	.word	0x000000c0
        /*049c*/ 	.short	0x010a
        /*049e*/ 	.byte	0x05
	.zero		1


	//   ....[58]....
        /*04a0*/ 	.word	0x000028a0
        /*04a4*/ 	.word	0x00000000
        /*04a8*/ 	.word	0x000000b0
        /*04ac*/ 	.short	0x010a
        /*04ae*/ 	.byte	0xff
	.zero		1


	//   ....[59]....
        /*04b0*/ 	.word	0x000029a0
        /*04b4*/ 	.word	0x00000000
        /*04b8*/ 	.word	0x00000000
        /*04bc*/ 	.short	0x0101
        /*04be*/ 	.byte	0xff
	.zero		1


	//   ....[60]....
        /*04c0*/ 	.word	0x00002a30
        /*04c4*/ 	.word	0x000000ff
        /*04c8*/ 	.word	0x000000c0
        /*04cc*/ 	.short	0x0106
        /*04ce*/ 	.byte	0x05
	.zero		1


	//   ....[61]....
        /*04d0*/ 	.word	0x00002a50
        /*04d4*/ 	.word	0x000000ff
        /*04d8*/ 	.word	0x000000c0
        /*04dc*/ 	.short	0x010a
        /*04de*/ 	.byte	0x05
	.zero		1


	//   ....[62]....
        /*04e0*/ 	.word	0x00002ae0
        /*04e4*/ 	.word	0x000000ff
        /*04e8*/ 	.word	0x000000c0
        /*04ec*/ 	.short	0x0106
        /*04ee*/ 	.byte	0x04
	.zero		1


	//   ....[63]....
        /*04f0*/ 	.word	0x00002b20
        /*04f4*/ 	.word	0x00000000
        /*04f8*/ 	.word	0x000000c0
        /*04fc*/ 	.short	0x010a
        /*04fe*/ 	.byte	0xff
	.zero		1


	//   ....[64]....
        /*0500*/ 	.word	0x00003060
        /*0504*/ 	.word	0x00000000
        /*0508*/ 	.word	0x000000b0
        /*050c*/ 	.short	0x010a
        /*050e*/ 	.byte	0xff
	.zero		1


	//   ....[65]....
        /*0510*/ 	.word	0x00003170
        /*0514*/ 	.word	0x00000003
        /*0518*/ 	.word	0x00000000
        /*051c*/ 	.short	0x0101
        /*051e*/ 	.byte	0xff
	.zero		1


	//   ....[66]....
        /*0520*/ 	.word	0x00003180
        /*0524*/ 	.word	0x000000ff
        /*0528*/ 	.word	0x00000000
        /*052c*/ 	.short	0x010a
        /*052e*/ 	.byte	0x06
	.zero		1


	//   ....[67]....
        /*0530*/ 	.word	0x000031a0
        /*0534*/ 	.word	0x000000ff
        /*0538*/ 	.word	0x000000f0
        /*053c*/ 	.short	0x010a
        /*053e*/ 	.byte	0x07
	.zero		1


	//   ....[68]....
        /*0540*/ 	.word	0x00003270
        /*0544*/ 	.word	0x000000ff
        /*0548*/ 	.word	0x00000000
        /*054c*/ 	.short	0x010a
        /*054e*/ 	.byte	0x06
	.zero		1


	//   ....[69]....
        /*0550*/ 	.word	0x000033a0
        /*0554*/ 	.word	0x000000ff
        /*0558*/ 	.word	0x00000000
        /*055c*/ 	.short	0x010a
        /*055e*/ 	.byte	0x1a
	.zero		1


	//   ....[70]....
        /*0560*/ 	.word	0x00003640
        /*0564*/ 	.word	0x000000ff
        /*0568*/ 	.word	0x00000000
        /*056c*/ 	.short	0x010a
        /*056e*/ 	.byte	0x06
	.zero		1


	//   ....[71]....
        /*0570*/ 	.word	0x000036d0
        /*0574*/ 	.word	0x000000ff
        /*0578*/ 	.word	0x00000000
        /*057c*/ 	.short	0x010a
        /*057e*/ 	.byte	0x06
	.zero		1


	//   ....[72]....
        /*0580*/ 	.word	0x00003760
        /*0584*/ 	.word	0x000000ff
        /*0588*/ 	.word	0x00000000
        /*058c*/ 	.short	0x010a
        /*058e*/ 	.byte	0x06
	.zero		1


	//   ....[73]....
        /*0590*/ 	.word	0x000037f0
        /*0594*/ 	.word	0x000000ff
        /*0598*/ 	.word	0x00000000
        /*059c*/ 	.short	0x010a
        /*059e*/ 	.byte	0x07
	.zero		1


	//   ....[74]....
        /*05a0*/ 	.word	0x00003c70
        /*05a4*/ 	.word	0x00000000
        /*05a8*/ 	.word	0x000000b0
        /*05ac*/ 	.short	0x010a
        /*05ae*/ 	.byte	0xff
	.zero		1


	//   ....[75]....
        /*05b0*/ 	.word	0x00003d30
        /*05b4*/ 	.word	0x00000000
        /*05b8*/ 	.word	0x00000000
        /*05bc*/ 	.short	0x0101
        /*05be*/ 	.byte	0xff
	.zero		1


	//   ....[76]....
        /*05c0*/ 	.word	0x00004050
        /*05c4*/ 	.word	0x000000ff
        /*05c8*/ 	.word	0x000000a8
        /*05cc*/ 	.short	0x010a
        /*05ce*/ 	.byte	0x07
	.zero		1


	//   ....[77]....
        /*05d0*/ 	.word	0x00004240
        /*05d4*/ 	.word	0x000000ff
        /*05d8*/ 	.word	0x00000080
        /*05dc*/ 	.short	0x010a
        /*05de*/ 	.byte	0x07
	.zero		1


	//   ....[78]....
        /*05e0*/ 	.word	0x000043b0
        /*05e4*/ 	.word	0x000000ff
        /*05e8*/ 	.word	0x00000060
        /*05ec*/ 	.short	0x010b
        /*05ee*/ 	.byte	0x07
	.zero		1


	//   ....[79]....
        /*05f0*/ 	.word	0x000043c0
        /*05f4*/ 	.word	0x000000ff
        /*05f8*/ 	.word	0x00000000
        /*05fc*/ 	.short	0x0101
        /*05fe*/ 	.byte	0x08
	.zero		1


	//   ....[80]....
        /*0600*/ 	.word	0x000043d0
        /*0604*/ 	.word	0x000000ff
        /*0608*/ 	.word	0x00000088
        /*060c*/ 	.short	0x010a
        /*060e*/ 	.byte	0x07
	.zero		1


	//   ....[81]....
        /*0610*/ 	.word	0x00004520
        /*0614*/ 	.word	0x000000ff
        /*0618*/ 	.word	0x00000068
        /*061c*/ 	.short	0x010b
        /*061e*/ 	.byte	0x07
	.zero		1


	//   ....[82]....
        /*0620*/ 	.word	0x00004530
        /*0624*/ 	.word	0x000000ff
        /*0628*/ 	.word	0x00000000
        /*062c*/ 	.short	0x0101
        /*062e*/ 	.byte	0x08
	.zero		1


	//   ....[83]....
        /*0630*/ 	.word	0x00004540
        /*0634*/ 	.word	0x000000ff
        /*0638*/ 	.word	0x00000090
        /*063c*/ 	.short	0x010a
        /*063e*/ 	.byte	0x07
	.zero		1


	//   ....[84]....
        /*0640*/ 	.word	0x000046c0
        /*0644*/ 	.word	0x000000ff
        /*0648*/ 	.word	0x00000070
        /*064c*/ 	.short	0x010b
        /*064e*/ 	.byte	0x07
	.zero		1


	//   ....[85]....
        /*0650*/ 	.word	0x00004700
        /*0654*/ 	.word	0x000000ff
        /*0658*/ 	.word	0x00000000
        /*065c*/ 	.short	0x0101
        /*065e*/ 	.byte	0x08
	.zero		1


	//   ....[86]....
        /*0660*/ 	.word	0x00004740
        /*0664*/ 	.word	0x000000ff
        /*0668*/ 	.word	0x00000098
        /*066c*/ 	.short	0x010a
        /*066e*/ 	.byte	0x07
	.zero		1


	//   ....[87]....
        /*0670*/ 	.word	0x00004980
        /*0674*/ 	.word	0x000000ff
        /*0678*/ 	.word	0x00000078
        /*067c*/ 	.short	0x010b
        /*067e*/ 	.byte	0x07
	.zero		1


	//   ....[88]....
        /*0680*/ 	.word	0x000049a0
        /*0684*/ 	.word	0x000000ff
        /*0688*/ 	.word	0x00000000
        /*068c*/ 	.short	0x0101
        /*068e*/ 	.byte	0x0d
	.zero		1


	//   ....[89]....
        /*0690*/ 	.word	0x000049d0
        /*0694*/ 	.word	0x000000ff
        /*0698*/ 	.word	0x00000080
        /*069c*/ 	.short	0x010a
        /*069e*/ 	.byte	0x07
	.zero		1


	//   ....[90]....
        /*06a0*/ 	.word	0x000049f0
        /*06a4*/ 	.word	0x000000ff
        /*06a8*/ 	.word	0x00000088
        /*06ac*/ 	.short	0x010a
        /*06ae*/ 	.byte	0x07
	.zero		1


	//   ....[91]....
        /*06b0*/ 	.word	0x00004a10
        /*06b4*/ 	.word	0x000000ff
        /*06b8*/ 	.word	0x00000090
        /*06bc*/ 	.short	0x010a
        /*06be*/ 	.byte	0x07
	.zero		1


	//   ....[92]....
        /*06c0*/ 	.word	0x00004a50
        /*06c4*/ 	.word	0x00000000
        /*06c8*/ 	.word	0x00000098
        /*06cc*/ 	.short	0x010a
        /*06ce*/ 	.byte	0xff
	.zero		1


	//   ....[93]....
        /*06d0*/ 	.word	0x00004cc0
        /*06d4*/ 	.word	0x00000000
        /*06d8*/ 	.word	0x000000b0
        /*06dc*/ 	.short	0x010a
        /*06de*/ 	.byte	0xff
	.zero		1


	//   ....[94]....
        /*06e0*/ 	.word	0x00004d80
        /*06e4*/ 	.word	0x00000000
        /*06e8*/ 	.word	0x00000000
        /*06ec*/ 	.short	0x0101
        /*06ee*/ 	.byte	0xff
	.zero		1


	//   ....[95]....
        /*06f0*/ 	.word	0x000058d0
        /*06f4*/ 	.word	0x000000ff
        /*06f8*/ 	.word	0x00000060
        /*06fc*/ 	.short	0x010a
        /*06fe*/ 	.byte	0x04
	.zero		1


	//   ....[96]....
        /*0700*/ 	.word	0x000058f0
        /*0704*/ 	.word	0x00000003
        /*0708*/ 	.word	0x000000d0
        /*070c*/ 	.short	0x010a
        /*070e*/ 	.byte	0xff
	.zero		1


	//   ....[97]....
        /*0710*/ 	.word	0x00005a90
        /*0714*/ 	.word	0x00000002
        /*0718*/ 	.word	0x00000060
        /*071c*/ 	.short	0x010a
        /*071e*/ 	.byte	0xff
	.zero		1


	//   ....[98]....
        /*0720*/ 	.word	0x00005c20
        /*0724*/ 	.word	0x00000070
        /*0728*/ 	.word	0x000000d0
        /*072c*/ 	.short	0x010a
        /*072e*/ 	.byte	0xff
	.zero		1


	//   ....[99]....
        /*0730*/ 	.word	0x00006c10
        /*0734*/ 	.word	0x00000031
        /*0738*/ 	.word	0x00000000
        /*073c*/ 	.short	0x0101
        /*073e*/ 	.byte	0xff
	.zero		1


	//   ....[100]....
        /*0740*/ 	.word	0x00009ae0
        /*0744*/ 	.word	0x00000000
        /*0748*/ 	.word	0x00000000
        /*074c*/ 	.short	0x0101
        /*074e*/ 	.byte	0xff
	.zero		1


	//   ....[101]....
        /*0750*/ 	.word	0x00009b60
        /*0754*/ 	.word	0x00000002
        /*0758*/ 	.word	0x00000060
        /*075c*/ 	.short	0x010a
        /*075e*/ 	.byte	0xff
	.zero		1


	//   ....[102]....
        /*0760*/ 	.word	0x00009dc0
        /*0764*/ 	.word	0x00000000
        /*0768*/ 	.word	0x00000000
        /*076c*/ 	.short	0x0101
        /*076e*/ 	.byte	0xff
	.zero		1


	//   ....[103]....
        /*0770*/ 	.word	0x00009de0
        /*0774*/ 	.word	0x00000002
        /*0778*/ 	.word	0x00000120
        /*077c*/ 	.short	0x010a
        /*077e*/ 	.byte	0xff
	.zero		1


	//   ....[104]....
        /*0780*/ 	.word	0x00009e40
        /*0784*/ 	.word	0x00000002
        /*0788*/ 	.word	0x00000030
        /*078c*/ 	.short	0x010a
        /*078e*/ 	.byte	0xff
	.zero		1


	//   ....[105]....
        /*0790*/ 	.word	0x00009ea0
        /*0794*/ 	.word	0x00000002
        /*0798*/ 	.word	0x00000030
        /*079c*/ 	.short	0x010a
        /*079e*/ 	.byte	0xff
	.zero		1


	//   ....[106]....
        /*07a0*/ 	.word	0x00009ef0
        /*07a4*/ 	.word	0x00000002
        /*07a8*/ 	.word	0x000000b0
        /*07ac*/ 	.short	0x010a
        /*07ae*/ 	.byte	0xff
	.zero		1


	//   ....[107]....
        /*07b0*/ 	.word	0x00009f50
        /*07b4*/ 	.word	0x00000000
        /*07b8*/ 	.word	0x00000000
        /*07bc*/ 	.short	0x010a
        /*07be*/ 	.byte	0xff
	.zero		1


	//   ....[108]....
        /*07c0*/ 	.word	0x00009fb0
        /*07c4*/ 	.word	0x00000000
        /*07c8*/ 	.word	0x00000000
        /*07cc*/ 	.short	0x010a
        /*07ce*/ 	.byte	0xff
	.zero		1


	//   ....[109]....
        /*07d0*/ 	.word	0x0000a010
        /*07d4*/ 	.word	0x00000000
        /*07d8*/ 	.word	0x00000000
        /*07dc*/ 	.short	0x010a
        /*07de*/ 	.byte	0xff
	.zero		1


	//   ....[110]....
        /*07e0*/ 	.word	0x0000a070
        /*07e4*/ 	.word	0x00000000
        /*07e8*/ 	.word	0x00000000
        /*07ec*/ 	.short	0x010a
        /*07ee*/ 	.byte	0xff
	.zero		1


	//   ....[111]....
        /*07f0*/ 	.word	0x0000a0d0
        /*07f4*/ 	.word	0x00000000
        /*07f8*/ 	.word	0x00000000
        /*07fc*/ 	.short	0x010a
        /*07fe*/ 	.byte	0xff
	.zero		1


	//   ....[112]....
        /*0800*/ 	.word	0x0000a120
        /*0804*/ 	.word	0x00000000
        /*0808*/ 	.word	0x00000110
        /*080c*/ 	.short	0x010a
        /*080e*/ 	.byte	0xff
	.zero		1


	//   ....[113]....
        /*0810*/ 	.word	0x0000a180
        /*0814*/ 	.word	0x00000000
        /*0818*/ 	.word	0x000000c0
        /*081c*/ 	.short	0x010a
        /*081e*/ 	.byte	0xff
	.zero		1


	//   ....[114]....
        /*0820*/ 	.word	0x0000a1d0
        /*0824*/ 	.word	0x00000000
        /*0828*/ 	.word	0x000000b0
        /*082c*/ 	.short	0x010a
        /*082e*/ 	.byte	0xff
	.zero		1


	//   ....[115]....
        /*0830*/ 	.word	0x0000a230
        /*0834*/ 	.word	0x00000000
        /*0838*/ 	.word	0x000000c0
        /*083c*/ 	.short	0x010a
        /*083e*/ 	.byte	0xff
	.zero		1


	//   ....[116]....
        /*0840*/ 	.word	0x0000a280
        /*0844*/ 	.word	0x00000000
        /*0848*/ 	.word	0x000000b0
        /*084c*/ 	.short	0x010a
        /*084e*/ 	.byte	0xff
	.zero		1


	//   ....[117]....
        /*0850*/ 	.word	0x0000a2e0
        /*0854*/ 	.word	0x00000002
        /*0858*/ 	.word	0x000000f0
        /*085c*/ 	.short	0x010a
        /*085e*/ 	.byte	0xff
	.zero		1


	//   ....[118]....
        /*0860*/ 	.word	0x0000a340
        /*0864*/ 	.word	0x00000000
        /*0868*/ 	.word	0x00000000
        /*086c*/ 	.short	0x010a
        /*086e*/ 	.byte	0xff
	.zero		1


	//   ....[119]....
        /*0870*/ 	.word	0x0000a3a0
        /*0874*/ 	.word	0x00000000
        /*0878*/ 	.word	0x00000000
        /*087c*/ 	.short	0x010a
        /*087e*/ 	.byte	0xff
	.zero		1


	//   ....[120]....
        /*0880*/ 	.word	0x0000a400
        /*0884*/ 	.word	0x00000000
        /*0888*/ 	.word	0x00000000
        /*088c*/ 	.short	0x010a
        /*088e*/ 	.byte	0xff
	.zero		1


	//   ....[121]....
        /*0890*/ 	.word	0x0000a460
        /*0894*/ 	.word	0x00000000
        /*0898*/ 	.word	0x00000000
        /*089c*/ 	.short	0x010a
        /*089e*/ 	.byte	0xff
	.zero		1


	//   ....[122]....
        /*08a0*/ 	.word	0x0000a4c0
        /*08a4*/ 	.word	0x00000000
        /*08a8*/ 	.word	0x00000000
        /*08ac*/ 	.short	0x010a
        /*08ae*/ 	.byte	0xff
	.zero		1


	//   ....[123]....
        /*08b0*/ 	.word	0x0000a510
        /*08b4*/ 	.word	0x00000000
        /*08b8*/ 	.word	0x000000b0
        /*08bc*/ 	.short	0x010a
        /*08be*/ 	.byte	0xff
	.zero		1


	//   ....[124]....
        /*08c0*/ 	.word	0x0000a570
        /*08c4*/ 	.word	0x00000000
        /*08c8*/ 	.word	0x000000a8
        /*08cc*/ 	.short	0x010a
        /*08ce*/ 	.byte	0xff
	.zero		1


	//   ....[125]....
        /*08d0*/ 	.word	0x0000a5d0
        /*08d4*/ 	.word	0x00000000
        /*08d8*/ 	.word	0x00000080
        /*08dc*/ 	.short	0x010a
        /*08de*/ 	.byte	0xff
	.zero		1


	//   ....[126]....
        /*08e0*/ 	.word	0x0000a630
        /*08e4*/ 	.word	0x00000000
        /*08e8*/ 	.word	0x00000088
        /*08ec*/ 	.short	0x010a
        /*08ee*/ 	.byte	0xff
	.zero		1


	//   ....[127]....
        /*08f0*/ 	.word	0x0000a690
        /*08f4*/ 	.word	0x00000000
        /*08f8*/ 	.word	0x00000090
        /*08fc*/ 	.short	0x010a
        /*08fe*/ 	.byte	0xff
	.zero		1


	//   ....[128]....
        /*0900*/ 	.word	0x0000a6f0
        /*0904*/ 	.word	0x00000000
        /*0908*/ 	.word	0x00000098
        /*090c*/ 	.short	0x010a
        /*090e*/ 	.byte	0xff
	.zero		1


	//   ....[129]....
        /*0910*/ 	.word	0x0000a750
        /*0914*/ 	.word	0x00000000
        /*0918*/ 	.word	0x00000080
        /*091c*/ 	.short	0x010a
        /*091e*/ 	.byte	0xff
	.zero		1


	//   ....[130]....
        /*0920*/ 	.word	0x0000a7b0
        /*0924*/ 	.word	0x00000000
        /*0928*/ 	.word	0x00000088
        /*092c*/ 	.short	0x010a
        /*092e*/ 	.byte	0xff
	.zero		1


	//   ....[131]....
        /*0930*/ 	.word	0x0000a810
        /*0934*/ 	.word	0x00000000
        /*0938*/ 	.word	0x00000090
        /*093c*/ 	.short	0x010a
        /*093e*/ 	.byte	0xff
	.zero		1


	//   ....[132]....
        /*0940*/ 	.word	0x0000a860
        /*0944*/ 	.word	0x00000000
        /*0948*/ 	.word	0x000000b0
        /*094c*/ 	.short	0x010a
        /*094e*/ 	.byte	0xff
	.zero		1


	//   ....[133]....
        /*0950*/ 	.word	0x0000a8b0
        /*0954*/ 	.word	0x00000002
        /*0958*/ 	.word	0x00000060
        /*095c*/ 	.short	0x010a
        /*095e*/ 	.byte	0xff
	.zero		1


	//   ....[134]....
        /*0960*/ 	.word	0x0000a900
        /*0964*/ 	.word	0x00000070
        /*0968*/ 	.word	0x000000d0
        /*096c*/ 	.short	0x010a
        /*096e*/ 	.byte	0xff
	.zero		1


	//----- nvinfo : EIATTR_NUM_MBARRIERS
	.align		4
.L_49:
        /*0970*/ 	.byte	0x03, 0x38
        /*0972*/ 	.short	0x0026


	//----- nvinfo : EIATTR_EXIT_INSTR_OFFSETS
	.align		4
        /*0974*/ 	.byte	0x04, 0x1c
        /*0976*/ 	.short	(.L_51 - .L_50)


	//   ....[0]....
.L_50:
        /*0978*/ 	.word	0x00002600


	//   ....[1]....
        /*097c*/ 	.word	0x00002af0


	//   ....[2]....
        /*0980*/ 	.word	0x00002b50


	//   ....[3]....
        /*0984*/ 	.word	0x00003a50


	//   ....[4]....
        /*0988*/ 	.word	0x00004a80


	//   ....[5]....
        /*098c*/ 	.word	0x00004ac0


	//   ....[6]....
        /*0990*/ 	.word	0x00009ca0


	//   ....[7]....
        /*0994*/ 	.word	0x00009d20


	//   ....[8]....
        /*0998*/ 	.word	0x00009d50


	//   ....[9]....
        /*099c*/ 	.word	0x00009dd0


	//----- nvinfo : EIATTR_MAX_THREADS
	.align		4
.L_51:
        /*09a0*/ 	.byte	0x04, 0x05
        /*09a2*/ 	.short	(.L_53 - .L_52)
.L_52:
        /*09a4*/ 	.word	0x00000100
        /*09a8*/ 	.word	0x00000001
        /*09ac*/ 	.word	0x00000001


	//----- nvinfo : EIATTR_CRS_STACK_SIZE
	.align		4
.L_53:
        /*09b0*/ 	.byte	0x04, 0x1e
        /*09b2*/ 	.short	(.L_55 - .L_54)
.L_54:
        /*09b4*/ 	.word	0x00000000


	//----- nvinfo : EIATTR_CBANK_PARAM_SIZE
	.align		4
.L_55:
        /*09b8*/ 	.byte	0x03, 0x19
        /*09ba*/ 	.short	0x0800


	//----- nvinfo : EIATTR_PARAM_CBANK
	.align		4
        /*09bc*/ 	.byte	0x04, 0x0a
        /*09be*/ 	.short	(.L_57 - .L_56)
	.align		4
.L_56:
        /*09c0*/ 	.word	index@(.nv.constant0._ZN7cutlass13device_kernelINS_4gemm6kernel13GemmUniversalIN4cute5tupleIJiiiiEEENS1_10collective13CollectiveMmaINS1_35MainloopSm100TmaUmmaWarpSpecializedILi6ELi2ELi4ENS5_IJNS4_1CILi1EEESB_SB_EEEEENS5_IJNSA_ILi128EEESE_NSA_ILi64EEEEEENS_6half_tENS5_IJlSB_lEEESH_SI_NS4_8TiledMMAINS4_8MMA_AtomIJNS4_20SM100_MMA_F16BF16_SSISH_SH_fLi128ELi128ELNS4_4UMMA5MajorE0ELSN_0ELNSM_7ScaleInE0ELSO_0EEEEEENS4_6LayoutISC_NS5_IJNSA_ILi0EEESS_SS_EEEEENS5_IJNS4_10UnderscoreESV_SV_EEEEENS4_13SM90_TMA_LOADENS4_14ComposedLayoutINS4_7SwizzleILi3ELi4ELi3EEENS4_18smem_ptr_flag_bitsILi16EEENSR_INS5_IJNSA_ILi8EEESF_EEENS5_IJSF_SB_EEEEEEEvNS4_8identityESY_S18_vS19_EENS_8epilogue10collective18CollectiveEpilogueINS1B_23Sm100TmaWarpSpecializedILi4ELi2ELi32ELb1ELb0EEEJSG_NS5_IJNSR_ISE_SB_EENSR_INSA_ILi32EEESB_EEEEESH_SI_SH_SI_NS1B_6fusion15FusionCallbacksIS1F_NS1K_13LinCombEltActINS1B_6thread4SiLuESH_fSH_fLNS_15FloatRoundStyleE2EEESG_S1J_JEEENS4_5SM1004TMEM4LOAD26SM100_TMEM_LOAD_32dp32b32xESY_NSZ_INS10_ILi2ELi4ELi3EEES13_NSR_INS5_IJS14_S1H_EEENS5_IJS1H_SB_EEEEEEENS4_39AutoVectorizingCopyWithAssumedAlignmentILi128EEENS4_14SM90_TMA_STOREES20_S22_S22_EEEvvEEEEvNT_6ParamsE)
        /*09c4*/ 	.short	0x0380
        /*09c6*/ 	.short	0x0800


	//----- nvinfo : EIATTR_SW_WAR
	.align		4
.L_57:
        /*09c8*/ 	.byte	0x04, 0x36
        /*09ca*/ 	.short	(.L_59 - .L_58)
.L_58:
        /*09cc*/ 	.word	0x00000008
.L_59:


//--------------------- .nv.callgraph             --------------------------
	.section	.nv.callgraph,"",@"SHT_CUDA_CALLGRAPH"
	.align	4
	.sectionentsize	8
	.align		4
        /*0000*/ 	.word	0x00000000
	.align		4
        /*0004*/ 	.word	0xffffffff
	.align		4
        /*0008*/ 	.word	index@(_ZN7cutlass13device_kernelINS_4gemm6kernel13GemmUniversalIN4cute5tupleIJiiiiEEENS1_10collective13CollectiveMmaINS1_35MainloopSm100TmaUmmaWarpSpecializedILi6ELi2ELi4ENS5_IJNS4_1CILi1EEESB_SB_EEEEENS5_IJNSA_ILi128EEESE_NSA_ILi64EEEEEENS_6half_tENS5_IJlSB_lEEESH_SI_NS4_8TiledMMAINS4_8MMA_AtomIJNS4_20SM100_MMA_F16BF16_SSISH_SH_fLi128ELi128ELNS4_4UMMA5MajorE0ELSN_0ELNSM_7ScaleInE0ELSO_0EEEEEENS4_6LayoutISC_NS5_IJNSA_ILi0EEESS_SS_EEEEENS5_IJNS4_10UnderscoreESV_SV_EEEEENS4_13SM90_TMA_LOADENS4_14ComposedLayoutINS4_7SwizzleILi3ELi4ELi3EEENS4_18smem_ptr_flag_bitsILi16EEENSR_INS5_IJNSA_ILi8EEESF_EEENS5_IJSF_SB_EEEEEEEvNS4_8identityESY_S18_vS19_EENS_8epilogue10collective18CollectiveEpilogueINS1B_23Sm100TmaWarpSpecializedILi4ELi2ELi32ELb1ELb0EEEJSG_NS5_IJNSR_ISE_SB_EENSR_INSA_ILi32EEESB_EEEEESH_SI_SH_SI_NS1B_6fusion15FusionCallbacksIS1F_NS1K_13LinCombEltActINS1B_6thread4SiLuESH_fSH_fLNS_15FloatRoundStyleE2EEESG_S1J_JEEENS4_5SM1004TMEM4LOAD26SM100_TMEM_LOAD_32dp32b32xESY_NSZ_INS10_ILi2ELi4ELi3EEES13_NSR_INS5_IJS14_S1H_EEENS5_IJS1H_SB_EEEEEEENS4_39AutoVectorizingCopyWithAssumedAlignmentILi128EEENS4_14SM90_TMA_STOREES20_S22_S22_EEEvvEEEEvNT_6ParamsE)
	.align		4
        /*000c*/ 	.word	index@(__assertfail)
	.align		4
        /*0010*/ 	.word	0x00000000
	.align		4
        /*0014*/ 	.word	0xfffffffe
	.align		4
        /*0018*/ 	.word	0x00000000
	.align		4
        /*001c*/ 	.word	0xfffffffd
	.align		4
        /*0020*/ 	.word	0x00000000
	.align		4
        /*0024*/ 	.word	0xfffffffc


//--------------------- .nv.constant4             --------------------------
	.section	.nv.constant4,"a",@progbits
	.align	8
	.align		8
.nv.constant4:
        /*0000*/ 	.dword	__assertfail
	.align		8
        /*0008*/ 	.dword	__unnamed_1
	.align		8
        /*0010*/ 	.dword	__unnamed_2
	.align		8
        /*0018*/ 	.dword	_ZN39_INTERNAL_654e2369_4_k_cu_ebb256bd_31794cuda3std3__45__cpo5beginE
	.align		8
        /*0020*/ 	.dword	_ZN39_INTERNAL_654e2369_4_k_cu_ebb256bd_31794cuda3std3__45__cpo3endE
	.align		8
        /*0028*/ 	.dword	_ZN39_INTERNAL_654e2369_4_k_cu_ebb256bd_31794cuda3std3__45__cpo6cbeginE
	.align		8
        /*0030*/ 	.dword	_ZN39_INTERNAL_654e2369_4_k_cu_ebb256bd_31794cuda3std3__45__cpo4cendE
	.align		8
        /*0038*/ 	.dword	_ZN39_INTERNAL_654e2369_4_k_cu_ebb256bd_31794cuda3std3__441_GLOBAL__N__654e2369_4_k_cu_ebb256bd_31796ignoreE
	.align		8
        /*0040*/ 	.dword	_ZN39_INTERNAL_654e2369_4_k_cu_ebb256bd_31794cuda3std3__419piecewise_constructE
	.align		8
        /*0048*/ 	.dword	_ZN39_INTERNAL_654e2369_4_k_cu_ebb256bd_31794cuda3std3__48in_placeE
	.align		8
        /*0050*/ 	.dword	_ZN39_INTERNAL_654e2369_4_k_cu_ebb256bd_31794cuda3std6ranges3__45__cpo4swapE
	.align		8
        /*0058*/ 	.dword	_ZN39_INTERNAL_654e2369_4_k_cu_ebb256bd_31794cuda3std6ranges3__45__cpo9iter_moveE
	.align		8
        /*0060*/ 	.dword	_ZN39_INTERNAL_654e2369_4_k_cu_ebb256bd_31794cute7productE
	.align		8
        /*0068*/ 	.dword	_ZN39_INTERNAL_654e2369_4_k_cu_ebb256bd_31794cute1_E
	.align		8
        /*0070*/ 	.dword	$str$25
	.align		8
        /*0078*/ 	.dword	$str$26
	.align		8
        /*0080*/ 	.dword	$str$27
	.align		8
        /*0088*/ 	.dword	$str$28


//--------------------- .text._ZN7cutlass13device_kernelINS_4gemm6kernel13GemmUniversalIN4cute5tupleIJiiiiEEENS1_10collective13CollectiveMmaINS1_35MainloopSm100TmaUmmaWarpSpecializedILi6ELi2ELi4ENS5_IJNS4_1CILi1EEESB_SB_EEEEENS5_IJNSA_ILi128EEESE_NSA_ILi64EEEEEENS_6half_tENS5_IJlSB_lEEESH_SI_NS4_8TiledMMAINS4_8MMA_AtomIJNS4_20SM100_MMA_F16BF16_SSISH_SH_fLi128ELi128ELNS4_4UMMA5MajorE0ELSN_0ELNSM_7ScaleInE0ELSO_0EEEEEENS4_6LayoutISC_NS5_IJNSA_ILi0EEESS_SS_EEEEENS5_IJNS4_10UnderscoreESV_SV_EEEEENS4_13SM90_TMA_LOADENS4_14ComposedLayoutINS4_7SwizzleILi3ELi4ELi3EEENS4_18smem_ptr_flag_bitsILi16EEENSR_INS5_IJNSA_ILi8EEESF_EEENS5_IJSF_SB_EEEEEEEvNS4_8identityESY_S18_vS19_EENS_8epilogue10collective18CollectiveEpilogueINS1B_23Sm100TmaWarpSpecializedILi4ELi2ELi32ELb1ELb0EEEJSG_NS5_IJNSR_ISE_SB_EENSR_INSA_ILi32EEESB_EEEEESH_SI_SH_SI_NS1B_6fusion15FusionCallbacksIS1F_NS1K_13LinCombEltActINS1B_6thread4SiLuESH_fSH_fLNS_15FloatRoundStyleE2EEESG_S1J_JEEENS4_5SM1004TMEM4LOAD26SM100_TMEM_LOAD_32dp32b32xESY_NSZ_INS10_ILi2ELi4ELi3EEES13_NSR_INS5_IJS14_S1H_EEENS5_IJS1H_SB_EEEEEEENS4_39AutoVectorizingCopyWithAssumedAlignmentILi128EEENS4_14SM90_TMA_STOREES20_S22_S22_EEEvvEEEEvNT_6ParamsE --------------------------
	.section	.text._ZN7cutlass13device_kernelINS_4gemm6kernel13GemmUniversalIN4cute5tupleIJiiiiEEENS1_10collective13CollectiveMmaINS1_35MainloopSm100TmaUmmaWarpSpecializedILi6ELi2ELi4ENS5_IJNS4_1CILi1EEESB_SB_EEEEENS5_IJNSA_ILi128EEESE_NSA_ILi64EEEEEENS_6half_tENS5_IJlSB_lEEESH_SI_NS4_8TiledMMAINS4_8MMA_AtomIJNS4_20SM100_MMA_F16BF16_SSISH_SH_fLi128ELi128ELNS4_4UMMA5MajorE0ELSN_0ELNSM_7ScaleInE0ELSO_0EEEEEENS4_6LayoutISC_NS5_IJNSA_ILi0EEESS_SS_EEEEENS5_IJNS4_10UnderscoreESV_SV_EEEEENS4_13SM90_TMA_LOADENS4_14ComposedLayoutINS4_7SwizzleILi3ELi4ELi3EEENS4_18smem_ptr_flag_bitsILi16EEENSR_INS5_IJNSA_ILi8EEESF_EEENS5_IJSF_SB_EEEEEEEvNS4_8identityESY_S18_vS19_EENS_8epilogue10collective18CollectiveEpilogueINS1B_23Sm100TmaWarpSpecializedILi4ELi2ELi32ELb1ELb0EEEJSG_NS5_IJNSR_ISE_SB_EENSR_INSA_ILi32EEESB_EEEEESH_SI_SH_SI_NS1B_6fusion15FusionCallbacksIS1F_NS1K_13LinCombEltActINS1B_6thread4SiLuESH_fSH_fLNS_15FloatRoundStyleE2EEESG_S1J_JEEENS4_5SM1004TMEM4LOAD26SM100_TMEM_LOAD_32dp32b32xESY_NSZ_INS10_ILi2ELi4ELi3EEES13_NSR_INS5_IJS14_S1H_EEENS5_IJS1H_SB_EEEEEEENS4_39AutoVectorizingCopyWithAssumedAlignmentILi128EEENS4_14SM90_TMA_STOREES20_S22_S22_EEEvvEEEEvNT_6ParamsE,"ax",@progbits
	.align	128
.text._ZN7cutlass13device_kernelINS_4gemm6kernel13GemmUniversalIN4cute5tupleIJiiiiEEENS1_10collective13CollectiveMmaINS1_35MainloopSm100TmaUmmaWarpSpecializedILi6ELi2ELi4ENS5_IJNS4_1CILi1EEESB_SB_EEEEENS5_IJNSA_ILi128EEESE_NSA_ILi64EEEEEENS_6half_tENS5_IJlSB_lEEESH_SI_NS4_8TiledMMAINS4_8MMA_AtomIJNS4_20SM100_MMA_F16BF16_SSISH_SH_fLi128ELi128ELNS4_4UMMA5MajorE0ELSN_0ELNSM_7ScaleInE0ELSO_0EEEEEENS4_6LayoutISC_NS5_IJNSA_ILi0EEESS_SS_EEEEENS5_IJNS4_10UnderscoreESV_SV_EEEEENS4_13SM90_TMA_LOADENS4_14ComposedLayoutINS4_7SwizzleILi3ELi4ELi3EEENS4_18smem_ptr_flag_bitsILi16EEENSR_INS5_IJNSA_ILi8EEESF_EEENS5_IJSF_SB_EEEEEEEvNS4_8identityESY_S18_vS19_EENS_8epilogue10collective18CollectiveEpilogueINS1B_23Sm100TmaWarpSpecializedILi4ELi2ELi32ELb1ELb0EEEJSG_NS5_IJNSR_ISE_SB_EENSR_INSA_ILi32EEESB_EEEEESH_SI_SH_SI_NS1B_6fusion15FusionCallbacksIS1F_NS1K_13LinCombEltActINS1B_6thread4SiLuESH_fSH_fLNS_15FloatRoundStyleE2EEESG_S1J_JEEENS4_5SM1004TMEM4LOAD26SM100_TMEM_LOAD_32dp32b32xESY_NSZ_INS10_ILi2ELi4ELi3EEES13_NSR_INS5_IJS14_S1H_EEENS5_IJS1H_SB_EEEEEEENS4_39AutoVectorizingCopyWithAssumedAlignmentILi128EEENS4_14SM90_TMA_STOREES20_S22_S22_EEEvvEEEEvNT_6ParamsE:
        .type           _ZN7cutlass13device_kernelINS_4gemm6kernel13GemmUniversalIN4cute5tupleIJiiiiEEENS1_10collective13CollectiveMmaINS1_35MainloopSm100TmaUmmaWarpSpecializedILi6ELi2ELi4ENS5_IJNS4_1CILi1EEESB_SB_EEEEENS5_IJNSA_ILi128EEESE_NSA_ILi64EEEEEENS_6half_tENS5_IJlSB_lEEESH_SI_NS4_8TiledMMAINS4_8MMA_AtomIJNS4_20SM100_MMA_F16BF16_SSISH_SH_fLi128ELi128ELNS4_4UMMA5MajorE0ELSN_0ELNSM_7ScaleInE0ELSO_0EEEEEENS4_6LayoutISC_NS5_IJNSA_ILi0EEESS_SS_EEEEENS5_IJNS4_10UnderscoreESV_SV_EEEEENS4_13SM90_TMA_LOADENS4_14ComposedLayoutINS4_7SwizzleILi3ELi4ELi3EEENS4_18smem_ptr_flag_bitsILi16EEENSR_INS5_IJNSA_ILi8EEESF_EEENS5_IJSF_SB_EEEEEEEvNS4_8identityESY_S18_vS19_EENS_8epilogue10collective18CollectiveEpilogueINS1B_23Sm100TmaWarpSpecializedILi4ELi2ELi32ELb1ELb0EEEJSG_NS5_IJNSR_ISE_SB_EENSR_INSA_ILi32EEESB_EEEEESH_SI_SH_SI_NS1B_6fusion15FusionCallbacksIS1F_NS1K_13LinCombEltActINS1B_6thread4SiLuESH_fSH_fLNS_15FloatRoundStyleE2EEESG_S1J_JEEENS4_5SM1004TMEM4LOAD26SM100_TMEM_LOAD_32dp32b32xESY_NSZ_INS10_ILi2ELi4ELi3EEES13_NSR_INS5_IJS14_S1H_EEENS5_IJS1H_SB_EEEEEEENS4_39AutoVectorizingCopyWithAssumedAlignmentILi128EEENS4_14SM90_TMA_STOREES20_S22_S22_EEEvvEEEEvNT_6ParamsE,@function
        .size           _ZN7cutlass13device_kernelINS_4gemm6kernel13GemmUniversalIN4cute5tupleIJiiiiEEENS1_10collective13CollectiveMmaINS1_35MainloopSm100TmaUmmaWarpSpecializedILi6ELi2ELi4ENS5_IJNS4_1CILi1EEESB_SB_EEEEENS5_IJNSA_ILi128EEESE_NSA_ILi64EEEEEENS_6half_tENS5_IJlSB_lEEESH_SI_NS4_8TiledMMAINS4_8MMA_AtomIJNS4_20SM100_MMA_F16BF16_SSISH_SH_fLi128ELi128ELNS4_4UMMA5MajorE0ELSN_0ELNSM_7ScaleInE0ELSO_0EEEEEENS4_6LayoutISC_NS5_IJNSA_ILi0EEESS_SS_EEEEENS5_IJNS4_10UnderscoreESV_SV_EEEEENS4_13SM90_TMA_LOADENS4_14ComposedLayoutINS4_7SwizzleILi3ELi4ELi3EEENS4_18smem_ptr_flag_bitsILi16EEENSR_INS5_IJNSA_ILi8EEESF_EEENS5_IJSF_SB_EEEEEEEvNS4_8identityESY_S18_vS19_EENS_8epilogue10collective18CollectiveEpilogueINS1B_23Sm100TmaWarpSpecializedILi4ELi2ELi32ELb1ELb0EEEJSG_NS5_IJNSR_ISE_SB_EENSR_INSA_ILi32EEESB_EEEEESH_SI_SH_SI_NS1B_6fusion15FusionCallbacksIS1F_NS1K_13LinCombEltActINS1B_6thread4SiLuESH_fSH_fLNS_15FloatRoundStyleE2EEESG_S1J_JEEENS4_5SM1004TMEM4LOAD26SM100_TMEM_LOAD_32dp32b32xESY_NSZ_INS10_ILi2ELi4ELi3EEES13_NSR_INS5_IJS14_S1H_EEENS5_IJS1H_SB_EEEEEEENS4_39AutoVectorizingCopyWithAssumedAlignmentILi128EEENS4_14SM90_TMA_STOREES20_S22_S22_EEEvvEEEEvNT_6ParamsE,(.L_x_266 - _ZN7cutlass13device_kernelINS_4gemm6kernel13GemmUniversalIN4cute5tupleIJiiiiEEENS1_10collective13CollectiveMmaINS1_35MainloopSm100TmaUmmaWarpSpecializedILi6ELi2ELi4ENS5_IJNS4_1CILi1EEESB_SB_EEEEENS5_IJNSA_ILi128EEESE_NSA_ILi64EEEEEENS_6half_tENS5_IJlSB_lEEESH_SI_NS4_8TiledMMAINS4_8MMA_AtomIJNS4_20SM100_MMA_F16BF16_SSISH_SH_fLi128ELi128ELNS4_4UMMA5MajorE0ELSN_0ELNSM_7ScaleInE0ELSO_0EEEEEENS4_6LayoutISC_NS5_IJNSA_ILi0EEESS_SS_EEEEENS5_IJNS4_10UnderscoreESV_SV_EEEEENS4_13SM90_TMA_LOADENS4_14ComposedLayoutINS4_7SwizzleILi3ELi4ELi3EEENS4_18smem_ptr_flag_bitsILi16EEENSR_INS5_IJNSA_ILi8EEESF_EEENS5_IJSF_SB_EEEEEEEvNS4_8identityESY_S18_vS19_EENS_8epilogue10collective18CollectiveEpilogueINS1B_23Sm100TmaWarpSpecializedILi4ELi2ELi32ELb1ELb0EEEJSG_NS5_IJNSR_ISE_SB_EENSR_INSA_ILi32EEESB_EEEEESH_SI_SH_SI_NS1B_6fusion15FusionCallbacksIS1F_NS1K_13LinCombEltActINS1B_6thread4SiLuESH_fSH_fLNS_15FloatRoundStyleE2EEESG_S1J_JEEENS4_5SM1004TMEM4LOAD26SM100_TMEM_LOAD_32dp32b32xESY_NSZ_INS10_ILi2ELi4ELi3EEES13_NSR_INS5_IJS14_S1H_EEENS5_IJS1H_SB_EEEEEEENS4_39AutoVectorizingCopyWithAssumedAlignmentILi128EEENS4_14SM90_TMA_STOREES20_S22_S22_EEEvvEEEEvNT_6ParamsE)
        .other          _ZN7cutlass13device_kernelINS_4gemm6kernel13GemmUniversalIN4cute5tupleIJiiiiEEENS1_10collective13CollectiveMmaINS1_35MainloopSm100TmaUmmaWarpSpecializedILi6ELi2ELi4ENS5_IJNS4_1CILi1EEESB_SB_EEEEENS5_IJNSA_ILi128EEESE_NSA_ILi64EEEEEENS_6half_tENS5_IJlSB_lEEESH_SI_NS4_8TiledMMAINS4_8MMA_AtomIJNS4_20SM100_MMA_F16BF16_SSISH_SH_fLi128ELi128ELNS4_4UMMA5MajorE0ELSN_0ELNSM_7ScaleInE0ELSO_0EEEEEENS4_6LayoutISC_NS5_IJNSA_ILi0EEESS_SS_EEEEENS5_IJNS4_10UnderscoreESV_SV_EEEEENS4_13SM90_TMA_LOADENS4_14ComposedLayoutINS4_7SwizzleILi3ELi4ELi3EEENS4_18smem_ptr_flag_bitsILi16EEENSR_INS5_IJNSA_ILi8EEESF_EEENS5_IJSF_SB_EEEEEEEvNS4_8identityESY_S18_vS19_EENS_8epilogue10collective18CollectiveEpilogueINS1B_23Sm100TmaWarpSpecializedILi4ELi2ELi32ELb1ELb0EEEJSG_NS5_IJNSR_ISE_SB_EENSR_INSA_ILi32EEESB_EEEEESH_SI_SH_SI_NS1B_6fusion15FusionCallbacksIS1F_NS1K_13LinCombEltActINS1B_6thread4SiLuESH_fSH_fLNS_15FloatRoundStyleE2EEESG_S1J_JEEENS4_5SM1004TMEM4LOAD26SM100_TMEM_LOAD_32dp32b32xESY_NSZ_INS10_ILi2ELi4ELi3EEES13_NSR_INS5_IJS14_S1H_EEENS5_IJS1H_SB_EEEEEEENS4_39AutoVectorizingCopyWithAssumedAlignmentILi128EEENS4_14SM90_TMA_STOREES20_S22_S22_EEEvvEEEEvNT_6ParamsE,@"STO_CUDA_ENTRY STV_DEFAULT"
_ZN7cutlass13device_kernelINS_4gemm6kernel13GemmUniversalIN4cute5tupleIJiiiiEEENS1_10collective13CollectiveMmaINS1_35MainloopSm100TmaUmmaWarpSpecializedILi6ELi2ELi4ENS5_IJNS4_1CILi1EEESB_SB_EEEEENS5_IJNSA_ILi128EEESE_NSA_ILi64EEEEEENS_6half_tENS5_IJlSB_lEEESH_SI_NS4_8TiledMMAINS4_8MMA_AtomIJNS4_20SM100_MMA_F16BF16_SSISH_SH_fLi128ELi128ELNS4_4UMMA5MajorE0ELSN_0ELNSM_7ScaleInE0ELSO_0EEEEEENS4_6LayoutISC_NS5_IJNSA_ILi0EEESS_SS_EEEEENS5_IJNS4_10UnderscoreESV_SV_EEEEENS4_13SM90_TMA_LOADENS4_14ComposedLayoutINS4_7SwizzleILi3ELi4ELi3EEENS4_18smem_ptr_flag_bitsILi16EEENSR_INS5_IJNSA_ILi8EEESF_EEENS5_IJSF_SB_EEEEEEEvNS4_8identityESY_S18_vS19_EENS_8epilogue10collective18CollectiveEpilogueINS1B_23Sm100TmaWarpSpecializedILi4ELi2ELi32ELb1ELb0EEEJSG_NS5_IJNSR_ISE_SB_EENSR_INSA_ILi32EEESB_EEEEESH_SI_SH_SI_NS1B_6fusion15FusionCallbacksIS1F_NS1K_13LinCombEltActINS1B_6thread4SiLuESH_fSH_fLNS_15FloatRoundStyleE2EEESG_S1J_JEEENS4_5SM1004TMEM4LOAD26SM100_TMEM_LOAD_32dp32b32xESY_NSZ_INS10_ILi2ELi4ELi3EEES13_NSR_INS5_IJS14_S1H_EEENS5_IJS1H_SB_EEEEEEENS4_39AutoVectorizingCopyWithAssumedAlignmentILi128EEENS4_14SM90_TMA_STOREES20_S22_S22_EEEvvEEEEvNT_6ParamsE:
[----:B------:R-:W1:Y:S01]  /*0000*/  LDC R1, c[0x0][0x37c] ;  /* 0x0000df00ff017b82 */ /* 0x000e620000000800 */
[----:B------:R-:W2:Y:S01]  /*0010*/  S2R R153, SR_TID.X ;  /* 0x0000000000997919 */ /* 0x000ea20000002100 */
[----:B------:R-:W3:Y:S01]  /*0020*/  LDCU.64 UR6, c[0x0][0x890] ;  /* 0x00011200ff0677ac */ /* 0x000ee20008000a00 */
[----:B------:R-:W-:Y:S02]  /*0030*/  PRMT R133, RZ, 0x7610, R133 ;  /* 0x00007610ff857816 */ /* 0x000fe40000000085 */
[----:B------:R-:W-:Y:S01]  /*0040*/  ELECT P5, URZ, PT ;  /* 0x0000000000ff782f */ /* 0x000fe200038a0000 */
[----:B------:R-:W4:Y:S01]  /*0050*/  LDCU.64 UR38, c[0x0][0x358] ;  /* 0x00006b00ff2677ac */ /* 0x000f220008000a00 */
[----:B---3--:R-:W-:-:S04]  /*0060*/  UISETP.NE.U32.AND UP2, UPT, UR6, URZ, UPT ;  /* 0x000000ff0600728c */ /* 0x008fc8000bf45070 */
[----:B------:R-:W-:Y:S01]  /*0070*/  UISETP.NE.AND.EX UP2, UPT, UR7, URZ, UPT, UP2 ;  /* 0x000000ff0700728c */ /* 0x000fe2000bf45320 */
[----:B--2---:R-:W-:-:S05]  /*0080*/  SHF.R.U32.HI R156, RZ, 0x5, R153 ;  /* 0x00000005ff9c7819 */ /* 0x004fca0000011699 */
[----:B------:R-:W2:Y:S02]  /*0090*/  SHFL.IDX PT, R0, R156, RZ, 0x1f ;  /* 0x00001fff9c007589 */ /* 0x000ea400000e0000 */
[----:B--2---:R-:W-:Y:S01]  /*00a0*/  R2UR UR8, R0 ;  /* 0x00000000000872ca */ /* 0x004fe200000e0000 */
[----:B-1--4-:R-:W-:Y:S05]  /*00b0*/  BRA.U UP2, `(.L_x_0) ;  /* 0x00000001022c7547 */ /* 0x012fea000b800000 */
[----:B------:R-:W1:Y:S02]  /*00c0*/  LDCU.64 UR4, c[0x0][0x888] ;  /* 0x00011100ff0477ac */ /* 0x000e640008000a00 */
[----:B-1----:R-:W-:-:S04]  /*00d0*/  UISETP.NE.U32.AND UP0, UPT, UR4, URZ, UPT ;  /* 0x000000ff0400728c */ /* 0x002fc8000bf05070 */
[----:B------:R-:W-:-:S09]  /*00e0*/  UISETP.NE.AND.EX UP0, UPT, UR5, URZ, UPT, UP0 ;  /* 0x000000ff0500728c */ /* 0x000fd2000bf05300 */
[----:B------:R-:W-:Y:S05]  /*00f0*/  BRA.U !UP0, `(.L_x_1) ;  /* 0x0000000108107547 */ /* 0x000fea000b800000 */
[----:B------:R-:W1:Y:S02]  /*0100*/  LDC.64 R2, c[0x0][0x888] ;  /* 0x00022200ff027b82 */ /* 0x000e640000000a00 */
[----:B-1----:R1:W5:Y:S01]  /*0110*/  LDG.E R91, desc[UR38][R2.64] ;  /* 0x00000026025b7981 */ /* 0x002362000c1e1900 */
[----:B------:R-:W-:Y:S01]  /*0120*/  HFMA2 R133, -RZ, RZ, 0, 5.9604644775390625e-08 ;  /* 0x00000001ff857431 */ /* 0x000fe200000001ff */
[----:B------:R-:W-:Y:S05]  /*0130*/  BRA `(.L_x_0) ;  /* 0x00000000000c7947 */ /* 0x000fea0003800000 */
.L_x_1:
[----:B------:R-:W1:Y:S01]  /*0140*/  LDCU UR4, c[0x0][0x880] ;  /* 0x00011000ff0477ac */ /* 0x000e620008000800 */
[----:B------:R-:W-:Y:S01]  /*0150*/  HFMA2 R133, -RZ, RZ, 0, 5.9604644775390625e-08 ;  /* 0x00000001ff857431 */ /* 0x000fe200000001ff */
[----:B-1----:R-:W-:-:S07]  /*0160*/  MOV R91, UR4 ;  /* 0x00000004005b7c02 */ /* 0x002fce0008000f00 */
.L_x_0:
[----:B------:R-:W2:Y:S02]  /*0170*/  LDCU.64 UR4, c[0x0][0x8b0] ;  /* 0x00011600ff0477ac */ /* 0x000ea40008000a00 */
[----:B--2---:R-:W-:-:S04]  /*0180*/  UISETP.NE.U32.AND UP0, UPT, UR4, URZ, UPT ;  /* 0x000000ff0400728c */ /* 0x004fc8000bf05070 */
[----:B------:R-:W-:-:S09]  /*0190*/  UISETP.NE.AND.EX UP0, UPT, UR5, URZ, UPT, UP0 ;  /* 0x000000ff0500728c */ /* 0x000fd2000bf05300 */
[----:B------:R-:W-:Y:S05]  /*01a0*/  BRA.U UP0, `(.L_x_2) ;  /* 0x0000000100247547 */ /* 0x000fea000b800000 */
[----:B------:R-:W2:Y:S02]  /*01b0*/  LDCU.64 UR4, c[0x0][0x8a8] ;  /* 0x00011500ff0477ac */ /* 0x000ea40008000a00 */
[----:B--2---:R-:W-:-:S04]  /*01c0*/  UISETP.NE.U32.AND UP0, UPT, UR4, URZ, UPT ;  /* 0x000000ff0400728c */ /* 0x004fc8000bf05070 */
[----:B------:R-:W-:-:S09]  /*01d0*/  UISETP.NE.AND.EX UP0, UPT, UR5, URZ, UPT, UP0 ;  /* 0x000000ff0500728c */ /* 0x000fd2000bf05300 */
[----:B------:R-:W-:Y:S05]  /*01e0*/  BRA.U !UP0, `(.L_x_3) ;  /* 0x00000001080c7547 */ /* 0x000fea000b800000 */
[----:B-1----:R-:W1:Y:S02]  /*01f0*/  LDC.64 R2, c[0x0][0x8a8] ;  /* 0x00022a00ff027b82 */ /* 0x002e640000000a00 */
[----:B-1----:R2:W5:Y:S01]  /*0200*/  LDG.E R71, desc[UR38][R2.64] ;  /* 0x0000002602477981 */ /* 0x002562000c1e1900 */
[----:B------:R-:W-:Y:S05]  /*0210*/  BRA `(.L_x_2) ;  /* 0x0000000000087947 */ /* 0x000fea0003800000 */
.L_x_3:
[----:B------:R-:W2:Y:S02]  /*0220*/  LDCU UR4, c[0x0][0x8a0] ;  /* 0x00011400ff0477ac */ /* 0x000ea40008000800 */
[----:B--2---:R-:W-:Y:S02]  /*0230*/  MOV R71, UR4 ;  /* 0x0000000400477c02 */ /* 0x004fe40008000f00 */
.L_x_2:
[----:B------:R-:W-:Y:S01]  /*0240*/  IMAD.U32 R0, RZ, RZ, UR8 ;  /* 0x00000008ff007e24 */ /* 0x000fe2000f8e00ff */
[----:B------:R-:W-:Y:S04]  /*0250*/  BSSY.RECONVERGENT B0, `(.L_x_4) ;  /* 0x000000c000007945 */ /* 0x000fe80003800200 */
[C---:B------:R-:W-:Y:S02]  /*0260*/  ISETP.NE.OR P1, PT, R0.reuse, 0x1, !P5 ;  /* 0x000000010000780c */ /* 0x040fe40006f25670 */
[----:B------:R-:W-:-:S11]  /*0270*/  ISETP.NE.OR P0, PT, R0, 0x3, !P5 ;  /* 0x000000030000780c */ /* 0x000fd60006f05670 */
[----:B------:R-:W-:Y:S05]  /*0280*/  @P1 BRA `(.L_x_5) ;  /* 0x0000000000201947 */ /* 0x000fea0003800000 */
[----:B------:R-:W3:Y:S02]  /*0290*/  LDCU.64 UR4, c[0x0][0x348] ;  /* 0x00006900ff0477ac */ /* 0x000ee40008000a00 */
[----:B---3--:R-:W-:Y:S02]  /*02a0*/  UIADD3 UR10, UP1, UPT, UR4, 0x80, URZ ;  /* 0x00000080040a7890 */ /* 0x008fe4000ff3e0ff */
[----:B------:R-:W-:Y:S02]  /*02b0*/  UIADD3 UR4, UP0, UPT, UR4, 0x180, URZ ;  /* 0x0000018004047890 */ /* 0x000fe4000ff1e0ff */
[----:B------:R-:W-:Y:S02]  /*02c0*/  UIADD3.X UR11, UPT, UPT, URZ, UR5, URZ, UP1, !UPT ;  /* 0x00000005ff0b7290 */ /* 0x000fe40008ffe4ff */
[----:B------:R-:W-:-:S07]  /*02d0*/  UIADD3.X UR5, UPT, UPT, URZ, UR5, URZ, UP0, !UPT ;  /* 0x00000005ff057290 */ /* 0x000fce00087fe4ff */
[----:B------:R3:W-:Y:S02]  /*02e0*/  UTMACCTL.PF [UR10] ;  /* 0x000000000a0079b9 */ /* 0x0007e40008040000 */
[----:B------:R3:W-:Y:S02]  /*02f0*/  UTMACCTL.PF [UR4] ;  /* 0x00000000040079b9 */ /* 0x0007e40008040000 */
[----:B---3--:R-:W-:Y:S01]  /*0300*/  NOP ;  /* 0x0000000000007918 */ /* 0x008fe20000000000 */
.L_x_5:
[----:B------:R-:W-:Y:S05]  /*0310*/  BSYNC.RECONVERGENT B0 ;  /* 0x0000000000007941 */ /* 0x000fea0003800200 */
.L_x_4:
[----:B------:R-:W-:Y:S04]  /*0320*/  BSSY.RECONVERGENT B0, `(.L_x_6) ;  /* 0x000000a000007945 */ /* 0x000fe80003800200 */
        /* <DEDUP_REMOVED lines=9> */
.L_x_7:
[----:B------:R-:W-:Y:S05]  /*03c0*/  BSYNC.RECONVERGENT B0 ;  /* 0x0000000000007941 */ /* 0x000fea0003800200 */
.L_x_6:
[----:B------:R-:W3:Y:S01]  /*03d0*/  LDCU.64 UR4, c[0x0][0x888] ;  /* 0x00011100ff0477ac */ /* 0x000ee20008000a00 */
[----:B------:R-:W-:Y:S02]  /*03e0*/  UISETP.EQ.U32.AND UP0, UPT, UR6, URZ, UPT ;  /* 0x000000ff0600728c */ /* 0x000fe4000bf02070 */
[----:B------:R-:W-:Y:S02]  /*03f0*/  UPLOP3.LUT UP3, UPT, UPT, UPT, UPT, 0x40, 0x4 ;  /* 0x000000000004789c */ /* 0x000fe40003f6e870 */
[----:B---3--:R-:W-:-:S04]  /*0400*/  UISETP.NE.U32.AND UP1, UPT, UR4, URZ, UPT ;  /* 0x000000ff0400728c */ /* 0x008fc8000bf25070 */
[----:B------:R-:W-:-:S04]  /*0410*/  UISETP.NE.AND.EX UP1, UPT, UR5, URZ, UPT, UP1 ;  /* 0x000000ff0500728c */ /* 0x000fc8000bf25310 */
[----:B------:R-:W-:-:S04]  /*0420*/  UISETP.EQ.OR.EX UP4, UPT, UR7, URZ, !UP1, UP0 ;  /* 0x000000ff0700728c */ /* 0x000fc8000cf82700 */
[----:B------:R-:W-:-:S05]  /*0430*/  UP2UR UR45, UPR, URZ, 0x10 ;  /* 0x00000010ff2d7883 */ /* 0x000fca0008000000 */
[----:B------:R-:W-:Y:S07]  /*0440*/  BRA.U !UP4, `(.L_x_8) ;  /* 0x000000010c147547 */ /* 0x000fee000b800000 */
[----:B------:R-:W-:Y:S01]  /*0450*/  PLOP3.LUT P1, PT, PT, PT, UP2, 0x80, 0x8 ;  /* 0x000000000008781c */ /* 0x000fe20003f2f028 */
[----:B------:R-:W-:-:S12]  /*0460*/  UPLOP3.LUT UP3, UPT, UPT, UPT, UP1, 0x40, 0x4 ;  /* 0x000000000004789c */ /* 0x000fd80003f6e810 */
[----:B-----5:R-:W-:-:S13]  /*0470*/  @!P1 FSETP.EQ.AND P0, PT, R91, RZ, PT ;  /* 0x000000ff5b00920b */ /* 0x020fda0003f02000 */
[----:B------:R-:W-:Y:S01]  /*0480*/  @!P1 VOTEU.ANY UP0, P0 ;  /* 0x0000000000ff9886 */ /* 0x000fe20000000100 */
[----:B------:R-:W-:-:S11]  /*0490*/  @!UP2 UPLOP3.LUT UP3, UPT, UPT, UPT, UP0, 0x80, 0x8 ;  /* 0x000000000008a89c */ /* 0x000fd60003f6f000 */
.L_x_8:
[----:B-12---:R-:W1:Y:S01]  /*04a0*/  SHFL.IDX PT, R2, R156, RZ, 0x1f ;  /* 0x00001fff9c027589 */ /* 0x006e6200000e0000 */
[----:B------:R-:W-:-:S04]  /*04b0*/  UISETP.NE.AND UP0, UPT, UR8, 0x2, UPT ;  /* 0x000000020800788c */ /* 0x000fc8000bf05270 */
[----:B------:R-:W-:Y:S01]  /*04c0*/  USEL UR6, URZ, 0x1, UP0 ;  /* 0x00000001ff067887 */ /* 0x000fe20008000000 */
[----:B-1----:R-:W-:-:S13]  /*04d0*/  ISETP.NE.AND P0, PT, R2, RZ, PT ;  /* 0x000000ff0200720c */ /* 0x002fda0003f05270 */
[----:B------:R-:W-:Y:S05]  /*04e0*/  @P0 BRA `(.L_x_9) ;  /* 0x0000000000580947 */ /* 0x000fea0003800000 */
[----:B------:R-:W1:Y:S01]  /*04f0*/  S2UR UR5, SR_CgaCtaId ;  /* 0x00000000000579c3 */ /* 0x000e620000008800 */
[----:B------:R-:W-:Y:S01]  /*0500*/  UMOV UR7, 0x400 ;  /* 0x0000040000077882 */ /* 0x000fe20000000000 */
[----:B------:R-:W-:Y:S01]  /*0510*/  UMOV UR4, 0x1 ;  /* 0x0000000100047882 */ /* 0x000fe20000000000 */
[----:B------:R-:W-:Y:S01]  /*0520*/  ELECT P0, URZ, PT ;  /* 0x0000000000ff782f */ /* 0x000fe20003800000 */
[----:B------:R-:W-:-:S04]  /*0530*/  UIADD3 UR10, UPT, UPT, -UR4, 0x100000, URZ ;  /* 0x00100000040a7890 */ /* 0x000fc8000fffe1ff */
[----:B------:R-:W-:Y:S02]  /*0540*/  USHF.L.U32 UR11, UR10, 0xb, URZ ;  /* 0x0000000b0a0b7899 */ /* 0x000fe400080006ff */
[----:B------:R-:W-:Y:S02]  /*0550*/  USHF.L.U32 UR10, UR10, 0x1, URZ ;  /* 0x000000010a0a7899 */ /* 0x000fe400080006ff */
[----:B-1----:R-:W-:Y:S01]  /*0560*/  ULEA UR5, UR5, UR7, 0x18 ;  /* 0x0000000705057291 */ /* 0x002fe2000f8ec0ff */
[----:B------:R-:W1:Y:S11]  /*0570*/  FENCE.VIEW.ASYNC.S ;  /* 0x00000000000073c6 */ /* 0x000e760000000000 */
[----:B-1----:R1:W2:Y:S01]  /*0580*/  SYNCS.EXCH.64 URZ, [UR5], UR10 ;  /* 0x0000000a05ff75b2 */ /* 0x0022a20008000100 */
[----:B------:R1:W3:Y:S01]  /*0590*/  SYNCS.EXCH.64 URZ, [UR5+0x30], UR10 ;  /* 0x0000300a05ff75b2 */ /* 0x0002e20008000100 */
[----:B------:R1:W4:Y:S01]  /*05a0*/  SYNCS.EXCH.64 URZ, [UR5+0x8], UR10 ;  /* 0x0000080a05ff75b2 */ /* 0x0003220008000100 */
[----:B------:R1:W1:Y:S01]  /*05b0*/  SYNCS.EXCH.64 URZ, [UR5+0x38], UR10 ;  /* 0x0000380a05ff75b2 */ /* 0x0002620008000100 */
        /* <DEDUP_REMOVED lines=8> */
[----:B------:R-:W-:Y:S01]  /*0640*/  NOP ;  /* 0x0000000000007918 */ /* 0x000fe20000000000 */
.L_x_9:
[----:B------:R-:W2:Y:S01]  /*0650*/  SHFL.IDX PT, R2, R156, RZ, 0x1f ;  /* 0x00001fff9c027589 */ /* 0x000ea200000e0000 */
[----:B------:R-:W-:Y:S01]  /*0660*/  NOP ;  /* 0x0000000000007918 */ /* 0x000fe20000000000 */
[----:B--2---:R-:W-:-:S13]  /*0670*/  ISETP.NE.AND P0, PT, R2, 0x1, PT ;  /* 0x000000010200780c */ /* 0x004fda0003f05270 */
[----:B------:R-:W-:Y:S05]  /*0680*/  @P0 BRA `(.L_x_10) ;  /* 0x0000000000580947 */ /* 0x000fea0003800000 */
[----:B------:R-:W2:Y:S01]  /*0690*/  S2UR UR7, SR_CgaCtaId ;  /* 0x00000000000779c3 */ /* 0x000ea20000008800 */
[----:B------:R-:W-:Y:S01]  /*06a0*/  UMOV UR9, 0x400 ;  /* 0x0000040000097882 */ /* 0x000fe20000000000 */
[----:B-1----:R-:W-:Y:S01]  /*06b0*/  UMOV UR5, 0x20 ;  /* 0x0000002000057882 */ /* 0x002fe20000000000 */
[----:B------:R-:W-:Y:S01]  /*06c0*/  UMOV UR4, 0x80 ;  /* 0x0000008000047882 */ /* 0x000fe20000000000 */
[----:B------:R-:W-:-:S04]  /*06d0*/  UIADD3 UR10, UPT, UPT, -UR5, 0x100000, URZ ;  /* 0x00100000050a7890 */ /* 0x000fc8000fffe1ff */
[----:B------:R-:W-:Y:S02]  /*06e0*/  USHF.L.U32 UR11, UR10, 0xb, URZ ;  /* 0x0000000b0a0b7899 */ /* 0x000fe400080006ff */
[----:B------:R-:W-:Y:S02]  /*06f0*/  USHF.L.U32 UR10, UR10, 0x1, URZ ;  /* 0x000000010a0a7899 */ /* 0x000fe400080006ff */
[----:B------:R-:W-:-:S04]  /*0700*/  UIADD3 UR4, UPT, UPT, -UR4, 0x100000, URZ ;  /* 0x0010000004047890 */ /* 0x000fc8000fffe1ff */
[----:B------:R-:W-:Y:S02]  /*0710*/  USHF.L.U32 UR5, UR4, 0xb, URZ ;  /* 0x0000000b04057899 */ /* 0x000fe400080006ff */
[----:B------:R-:W-:Y:S01]  /*0720*/  USHF.L.U32 UR4, UR4, 0x1, URZ ;  /* 0x0000000104047899 */ /* 0x000fe200080006ff */
[----:B------:R-:W-:Y:S01]  /*0730*/  ELECT P0, URZ, PT ;  /* 0x0000000000ff782f */ /* 0x000fe20003800000 */
[----:B--2---:R-:W-:Y:S01]  /*0740*/  ULEA UR7, UR7, UR9, 0x18 ;  /* 0x0000000907077291 */ /* 0x004fe2000f8ec0ff */
[----:B------:R-:W1:Y:S11]  /*0750*/  FENCE.VIEW.ASYNC.S ;  /* 0x00000000000073c6 */ /* 0x000e760000000000 */
[----:B-1----:R2:W1:Y:S01]  /*0760*/  SYNCS.EXCH.64 URZ, [UR7+0x60], UR10 ;  /* 0x0000600a07ff75b2 */ /* 0x0024620008000100 */
[----:B------:R2:W1:Y:S01]  /*0770*/  SYNCS.EXCH.64 URZ, [UR7+0x80], UR4 ;  /* 0x0000800407ff75b2 */ /* 0x0004620008000100 */
[----:B------:R2:W1:Y:S01]  /*0780*/  SYNCS.EXCH.64 URZ, [UR7+0x68], UR10 ;  /* 0x0000680a07ff75b2 */ /* 0x0004620008000100 */
[----:B------:R2:W1:Y:S01]  /*0790*/  SYNCS.EXCH.64 URZ, [UR7+0x88], UR4 ;  /* 0x0000880407ff75b2 */ /* 0x0004620008000100 */
[----:B------:R2:W1:Y:S01]  /*07a0*/  SYNCS.EXCH.64 URZ, [UR7+0x70], UR10 ;  /* 0x0000700a07ff75b2 */ /* 0x0004620008000100 */
[----:B------:R2:W1:Y:S01]  /*07b0*/  SYNCS.EXCH.64 URZ, [UR7+0x90], UR4 ;  /* 0x0000900407ff75b2 */ /* 0x0004620008000100 */
[----:B------:R2:W1:Y:S01]  /*07c0*/  SYNCS.EXCH.64 URZ, [UR7+0x78], UR10 ;  /* 0x0000780a07ff75b2 */ /* 0x0004620008000100 */
[----:B------:R2:W1:Y:S02]  /*07d0*/  SYNCS.EXCH.64 URZ, [UR7+0x98], UR4 ;  /* 0x0000980407ff75b2 */ /* 0x0004640008000100 */
[----:B--2---:R-:W-:Y:S01]  /*07e0*/  NOP ;  /* 0x0000000000007918 */ /* 0x004fe20000000000 */
.L_x_10:
[----:B------:R-:W2:Y:S01]  /*07f0*/  SHFL.IDX PT, R2, R156, RZ, 0x1f ;  /* 0x00001fff9c027589 */ /* 0x000ea200000e0000 */
[----:B------:R-:W-:Y:S01]  /*0800*/  NOP ;  /* 0x0000000000007918 */ /* 0x000fe20000000000 */
[----:B--2---:R-:W-:-:S13]  /*0810*/  ISETP.NE.AND P0, PT, R2, 0x3, PT ;  /* 0x000000030200780c */ /* 0x004fda0003f05270 */
[----:B------:R-:W-:Y:S05]  /*0820*/  @P0 BRA `(.L_x_11) ;  /* 0x0000000000300947 */ /* 0x000fea0003800000 */
[----:B-1----:R-:W1:Y:S01]  /*0830*/  S2UR UR5, SR_CgaCtaId ;  /* 0x00000000000579c3 */ /* 0x002e620000008800 */
        /* <DEDUP_REMOVED lines=8> */
[----:B-1----:R2:W1:Y:S01]  /*08c0*/  SYNCS.EXCH.64 URZ, [UR5+0xa0], UR10 ;  /* 0x0000a00a05ff75b2 */ /* 0x0024620008000100 */
[----:B------:R2:W1:Y:S02]  /*08d0*/  SYNCS.EXCH.64 URZ, [UR5+0xa8], UR10 ;  /* 0x0000a80a05ff75b2 */ /* 0x0004640008000100 */
[----:B--2---:R-:W-:Y:S01]  /*08e0*/  NOP ;  /* 0x0000000000007918 */ /* 0x004fe20000000000 */
.L_x_11:
[----:B------:R-:W2:Y:S01]  /*08f0*/  SHFL.IDX PT, R2, R156, RZ, 0x1f ;  /* 0x00001fff9c027589 */ /* 0x000ea200000e0000 */
[----:B------:R-:W-:Y:S01]  /*0900*/  NOP ;  /* 0x0000000000007918 */ /* 0x000fe20000000000 */
[----:B--2---:R-:W-:-:S13]  /*0910*/  ISETP.NE.AND P0, PT, R2, 0x4, PT ;  /* 0x000000040200780c */ /* 0x004fda0003f05270 */
[----:B------:R-:W-:Y:S05]  /*0920*/  @P0 BRA `(.L_x_12) ;  /* 0x00000000004c0947 */ /* 0x000fea0003800000 */
[----:B-1----:R-:W1:Y:S01]  /*0930*/  S2UR UR5, SR_CgaCtaId ;  /* 0x00000000000579c3 */ /* 0x002e620000008800 */
[----:B------:R-:W-:Y:S01]  /*0940*/  UMOV UR9, 0xe0 ;  /* 0x000000e000097882 */ /* 0x000fe20000000000 */
[----:B------:R-:W-:Y:S01]  /*0950*/  UMOV UR7, 0x400 ;  /* 0x0000040000077882 */ /* 0x000fe20000000000 */
[----:B------:R-:W-:Y:S01]  /*0960*/  USEL UR9, UR9, 0x100, UP3 ;  /* 0x0000010009097887 */ /* 0x000fe20009800000 */
[----:B------:R-:W-:Y:S01]  /*0970*/  UMOV UR4, 0x1 ;  /* 0x0000000100047882 */ /* 0x000fe20000000000 */
[----:B------:R-:W-:Y:S01]  /*0980*/  ELECT P0, URZ, PT ;  /* 0x0000000000ff782f */ /* 0x000fe20003800000 */
[----:B------:R-:W-:-:S04]  /*0990*/  UIADD3 UR10, UPT, UPT, -UR4, 0x100000, URZ ;  /* 0x00100000040a7890 */ /* 0x000fc8000fffe1ff */
[----:B------:R-:W-:Y:S02]  /*09a0*/  USHF.L.U32 UR11, UR10, 0xb, URZ ;  /* 0x0000000b0a0b7899 */ /* 0x000fe400080006ff */
[----:B------:R-:W-:Y:S02]  /*09b0*/  USHF.L.U32 UR10, UR10, 0x1, URZ ;  /* 0x000000010a0a7899 */ /* 0x000fe400080006ff */
[----:B------:R-:W-:-:S04]  /*09c0*/  UIADD3 UR12, UPT, UPT, -UR9, 0x100000, URZ ;  /* 0x00100000090c7890 */ /* 0x000fc8000fffe1ff */
[----:B------:R-:W-:Y:S02]  /*09d0*/  USHF.L.U32 UR13, UR12, 0xb, URZ ;  /* 0x0000000b0c0d7899 */ /* 0x000fe400080006ff */
[----:B------:R-:W-:Y:S02]  /*09e0*/  USHF.L.U32 UR12, UR12, 0x1, URZ ;  /* 0x000000010c0c7899 */ /* 0x000fe400080006ff */
[----:B-1----:R-:W-:Y:S01]  /*09f0*/  ULEA UR5, UR5, UR7, 0x18 ;  /* 0x0000000705057291 */ /* 0x002fe2000f8ec0ff */
[----:B------:R-:W1:Y:S11]  /*0a00*/  FENCE.VIEW.ASYNC.S ;  /* 0x00000000000073c6 */ /* 0x000e760000000000 */
[----:B-1----:R2:W1:Y:S01]  /*0a10*/  SYNCS.EXCH.64 URZ, [UR5+0xb0], UR10 ;  /* 0x0000b00a05ff75b2 */ /* 0x0024620008000100 */
[----:B------:R2:W1:Y:S01]  /*0a20*/  SYNCS.EXCH.64 URZ, [UR5+0xc0], UR12 ;  /* 0x0000c00c05ff75b2 */ /* 0x0004620008000100 */
[----:B------:R2:W1:Y:S01]  /*0a30*/  SYNCS.EXCH.64 URZ, [UR5+0xb8], UR10 ;  /* 0x0000b80a05ff75b2 */ /* 0x0004620008000100 */
[----:B------:R2:W1:Y:S02]  /*0a40*/  SYNCS.EXCH.64 URZ, [UR5+0xc8], UR12 ;  /* 0x0000c80c05ff75b2 */ /* 0x0004640008000100 */
[----:B--2---:R-:W-:Y:S01]  /*0a50*/  NOP ;  /* 0x0000000000007918 */ /* 0x004fe20000000000 */
.L_x_12:
        /* <DEDUP_REMOVED lines=26> */
.L_x_13:
        /* <DEDUP_REMOVED lines=18> */
.L_x_14:
[----:B-1----:R-:W1:Y:S01]  /*0d20*/  S2UR UR5, SR_CTAID.X ;  /* 0x00000000000579c3 */ /* 0x002e620000002500 */
[----:B------:R-:W-:-:S05]  /*0d30*/  CS2R.32 R132, SR_CgaSize ;  /* 0x0000000000847805 */ /* 0x000fca0000008a00 */
[----:B------:R-:W-:-:S05]  /*0d40*/  IMAD R132, R132, -0xa0, RZ ;  /* 0xffffff6084847824 */ /* 0x000fca00078e02ff */
[----:B------:R-:W-:-:S14]  /*0d50*/  R2UR UR9, R132 ;  /* 0x00000000840972ca */ /* 0x000fdc00000e0000 */
[----:B------:R-:W2:Y:S01]  /*0d60*/  LDCU UR9, c[0x0][UR9+0x2b0] ;  /* 0x00005600090977ac */ /* 0x000ea20008000800 */
[----:B------:R-:W-:Y:S01]  /*0d70*/  NOP ;  /* 0x0000000000007918 */ /* 0x000fe20000000000 */
[----:B------:R-:W-:-:S05]  /*0d80*/  CS2R.32 R132, SR_CgaSize ;  /* 0x0000000000847805 */ /* 0x000fca0000008a00 */
[----:B------:R-:W-:-:S05]  /*0d90*/  IMAD R132, R132, -0xa0, RZ ;  /* 0xffffff6084847824 */ /* 0x000fca00078e02ff */
[----:B------:R-:W-:-:S14]  /*0da0*/  R2UR UR7, R132 ;  /* 0x00000000840772ca */ /* 0x000fdc00000e0000 */
[----:B------:R-:W3:Y:S01]  /*0db0*/  LDCU UR7, c[0x0][UR7+0x2b4] ;  /* 0x00005680070777ac */ /* 0x000ee20008000800 */
[----:B------:R-:W4:Y:S08]  /*0dc0*/  S2UR UR4, SR_CTAID.Y ;  /* 0x00000000000479c3 */ /* 0x000f300000002600 */
[----:B------:R-:W3:Y:S01]  /*0dd0*/  LDC R10, c[0x0][0xb24] ;  /* 0x0002c900ff0a7b82 */ /* 0x000ee20000000800 */
[----:B-1----:R-:W-:-:S02]  /*0de0*/  I2FP.F32.U32 R132, UR5 ;  /* 0x0000000500847c45 */ /* 0x002fc40008201000 */
[----:B------:R-:W-:-:S05]  /*0df0*/  CS2R.32 R3, SR_CgaSize ;  /* 0x0000000000037805 */ /* 0x000fca0000008a00 */
[----:B------:R-:W-:-:S06]  /*0e00*/  IMAD R3, R3, -0xa0, RZ ;  /* 0xffffff6003037824 */ /* 0x000fcc00078e02ff */
[----:B------:R-:W1:Y:S01]  /*0e10*/  LDC R3, c[0x0][R3+0x2a0] ;  /* 0x0000a80003037b82 */ /* 0x000e620000000800 */
[----:B------:R-:W-:Y:S01]  /*0e20*/  MOV R22, UR5 ;  /* 0x0000000500167c02 */ /* 0x000fe20008000f00 */
[----:B--2---:R-:W-:Y:S01]  /*0e30*/  FMUL R132, R132, UR9 ;  /* 0x0000000984847c20 */ /* 0x004fe20008400000 */
[----:B----4-:R-:W-:Y:S02]  /*0e40*/  I2FP.F32.U32 R115, UR4 ;  /* 0x0000000400737c45 */ /* 0x010fe40008201000 */
[----:B------:R-:W-:-:S05]  /*0e50*/  CS2R.32 R2, SR_CgaSize ;  /* 0x0000000000027805 */ /* 0x000fca0000008a00 */
[----:B------:R-:W-:-:S06]  /*0e60*/  IMAD R2, R2, -0xa0, RZ ;  /* 0xffffff6002027824 */ /* 0x000fcc00078e02ff */
[----:B------:R-:W2:Y:S01]  /*0e70*/  LDC R2, c[0x0][R2+0x2a4] ;  /* 0x0000a90002027b82 */ /* 0x000ea20000000800 */
[----:B------:R-:W-:Y:S01]  /*0e80*/  MOV R23, UR4 ;  /* 0x0000000400177c02 */ /* 0x000fe20008000f00 */
[----:B------:R-:W4:Y:S01]  /*0e90*/  F2I.U32.TRUNC.NTZ R132, R132 ;  /* 0x0000008400847305 */ /* 0x000f22000020f000 */
[----:B---3--:R-:W-:-:S05]  /*0ea0*/  FMUL R115, R115, UR7 ;  /* 0x0000000773737c20 */ /* 0x008fca0008400000 */
[----:B------:R-:W-:Y:S01]  /*0eb0*/  BAR.SYNC.DEFER_BLOCKING 0x0 ;  /* 0x0000000000007b1d */ /* 0x000fe20000010000 */
[----:B------:R-:W-:-:S05]  /*0ec0*/  ISETP.GE.AND P0, PT, R10, 0x1, PT ;  /* 0x000000010a00780c */ /* 0x000fca0003f06270 */
[----:B------:R-:W3:Y:S02]  /*0ed0*/  F2I.U32.TRUNC.NTZ R115, R115 ;  /* 0x0000007300737305 */ /* 0x000ee4000020f000 */
[----:B------:R-:W2:Y:S01]  /*0ee0*/  S2UR UR36, SR_CTAID.Z ;  /* 0x00000000002479c3 */ /* 0x000ea20000002700 */
[----:B----4-:R-:W-:-:S05]  /*0ef0*/  IADD3 R132, PT, PT, -R132, RZ, RZ ;  /* 0x000000ff84847210 */ /* 0x010fca0007ffe1ff */
[----:B-1----:R-:W-:Y:S01]  /*0f00*/  IMAD R132, R3, R132, UR5 ;  /* 0x0000000503847e24 */ /* 0x002fe2000f8e0284 */
[----:B---3--:R-:W-:-:S05]  /*0f10*/  IADD3 R115, PT, PT, -R115, RZ, RZ ;  /* 0x000000ff73737210 */ /* 0x008fca0007ffe1ff */
[----:B--2---:R-:W-:Y:S01]  /*0f20*/  IMAD R115, R2, R115, UR4 ;  /* 0x0000000402737e24 */ /* 0x004fe2000f8e0273 */
[----:B------:R-:W-:Y:S06]  /*0f30*/  @!P0 BRA `(.L_x_15) ;  /* 0x0000000000b88947 */ /* 0x000fec0003800000 */
[----:B------:R-:W1:Y:S01]  /*0f40*/  LDC.64 R4, c[0x0][0xb18] ;  /* 0x0002c600ff047b82 */ /* 0x000e620000000a00 */
[----:B------:R-:W-:-:S07]  /*0f50*/  ISETP.NE.AND P0, PT, R10, 0x1, PT ;  /* 0x000000010a00780c */ /* 0x000fce0003f05270 */
[----:B------:R-:W2:Y:S08]  /*0f60*/  LDC R9, c[0x0][0xb0c] ;  /* 0x0002c300ff097b82 */ /* 0x000eb00000000800 */
[----:B------:R-:W3:Y:S08]  /*0f70*/  LDC R12, c[0x0][0x370] ;  /* 0x0000dc00ff0c7b82 */ /* 0x000ef00000000800 */
[----:B------:R-:W4:Y:S01]  /*0f80*/  LDC R11, c[0x0][0x374] ;  /* 0x0000dd00ff0b7b82 */ /* 0x000f220000000800 */
[----:B-1----:R-:W-:-:S07]  /*0f90*/  ISETP.NE.AND P1, PT, R4, 0x1, PT ;  /* 0x000000010400780c */ /* 0x002fce0003f25270 */
[----:B------:R-:W3:Y:S01]  /*0fa0*/  LDC.64 R6, c[0x0][0xb10] ;  /* 0x0002c400ff067b82 */ /* 0x000ee20000000a00 */
[----:B--2---:R-:W-:-:S07]  /*0fb0*/  ISETP.NE.AND P2, PT, R9, 0x1, PT ;  /* 0x000000010900780c */ /* 0x004fce0003f45270 */
[----:B------:R-:W1:Y:S08]  /*0fc0*/  LDC R8, c[0x0][0xb20] ;  /* 0x0002c800ff087b82 */ /* 0x000e700000000800 */
[----:B------:R-:W2:Y:S01]  /*0fd0*/  LDC.64 R2, c[0x0][0xb28] ;  /* 0x0002ca00ff027b82 */ /* 0x000ea20000000a00 */
[----:B----4-:R-:W-:-:S04]  /*0fe0*/  IMAD.HI.U32 R13, R11, R5, RZ ;  /* 0x000000050b0d7227 */ /* 0x010fc800078e00ff */
[----:B------:R-:W-:-:S04]  /*0ff0*/  IMAD.HI.U32 R5, R23, R5, RZ ;  /* 0x0000000517057227 */ /* 0x000fc800078e00ff */
[----:B---3--:R-:W-:-:S05]  /*1000*/  IMAD.HI.U32 R14, R12, R6, RZ ;  /* 0x000000060c0e7227 */ /* 0x008fca00078e00ff */
[-C--:B------:R-:W-:Y:S01]  /*1010*/  @P2 SHF.R.U32.HI R12, RZ, R7.reuse, R14 ;  /* 0x00000007ff0c2219 */ /* 0x080fe2000001160e */
[C---:B------:R-:W-:Y:S01]  /*1020*/  IMAD.HI.U32 R14, R22.reuse, R6, RZ ;  /* 0x00000006160e7227 */ /* 0x040fe200078e00ff */
[-C--:B-1----:R-:W-:Y:S02]  /*1030*/  @P1 SHF.R.U32.HI R11, RZ, R8.reuse, R13 ;  /* 0x00000008ff0b1219 */ /* 0x082fe4000001160d */
[----:B------:R-:W-:Y:S02]  /*1040*/  SHF.R.U32.HI R5, RZ, R8, R5 ;  /* 0x00000008ff057219 */ /* 0x000fe40000011605 */
[----:B------:R-:W-:Y:S02]  /*1050*/  SHF.R.U32.HI R14, RZ, R7, R14 ;  /* 0x00000007ff0e7219 */ /* 0x000fe4000001160e */
[----:B------:R-:W-:Y:S01]  /*1060*/  SEL R5, R23, R5, !P1 ;  /* 0x0000000517057207 */ /* 0x000fe20004800000 */
[----:B--2---:R-:W-:Y:S01]  /*1070*/  IMAD.HI.U32 R13, R11, R2, RZ ;  /* 0x000000020b0d7227 */ /* 0x004fe200078e00ff */
[----:B------:R-:W-:-:S03]  /*1080*/  SEL R14, R22, R14, !P2 ;  /* 0x0000000e160e7207 */ /* 0x000fc60005000000 */
[----:B------:R-:W-:Y:S01]  /*1090*/  IMAD.HI.U32 R6, R12, R2, RZ ;  /* 0x000000020c067227 */ /* 0x000fe200078e00ff */
[----:B------:R-:W-:-:S04]  /*10a0*/  @P0 SHF.R.U32.HI R11, RZ, R3, R13 ;  /* 0x00000003ff0b0219 */ /* 0x000fc8000001160d */
[----:B------:R-:W-:Y:S01]  /*10b0*/  @P0 SHF.R.U32.HI R12, RZ, R3, R6 ;  /* 0x00000003ff0c0219 */ /* 0x000fe20000011606 */
[----:B------:R-:W-:-:S04]  /*10c0*/  IMAD R11, R11, R10, RZ ;  /* 0x0000000a0b0b7224 */ /* 0x000fc800078e02ff */
[----:B------:R-:W-:Y:S01]  /*10d0*/  IMAD R6, R12, R10, RZ ;  /* 0x0000000a0c067224 */ /* 0x000fe200078e02ff */
[----:B------:R-:W-:-:S04]  /*10e0*/  ISETP.GE.AND P1, PT, R5, R11, PT ;  /* 0x0000000b0500720c */ /* 0x000fc80003f26270 */
[----:B------:R-:W-:Y:S01]  /*10f0*/  ISETP.GE.OR P1, PT, R14, R6, P1 ;  /* 0x000000060e00720c */ /* 0x000fe20000f26670 */
[----:B------:R-:W-:-:S05]  /*1100*/  IMAD.HI.U32 R6, R5, R2, RZ ;  /* 0x0000000205067227 */ /* 0x000fca00078e00ff */
[----:B------:R-:W-:-:S04]  /*1110*/  SHF.R.U32.HI R6, RZ, R3, R6 ;  /* 0x00000003ff067219 */ /* 0x000fc80000011606 */
[----:B------:R-:W-:-:S03]  /*1120*/  SEL R6, R5, R6, !P0 ;  /* 0x0000000605067207 */ /* 0x000fc60004000000 */
[----:B------:R-:W-:Y:S01]  /*1130*/  @!P1 IMAD.HI.U32 R7, R14, R2, RZ ;  /* 0x000000020e079227 */ /* 0x000fe200078e00ff */
[----:B------:R-:W-:-:S04]  /*1140*/  IADD3 R2, PT, PT, -R6, RZ, RZ ;  /* 0x000000ff06027210 */ /* 0x000fc80007ffe1ff */
[----:B------:R-:W-:Y:S01]  /*1150*/  @!P1 SHF.R.U32.HI R3, RZ, R3, R7 ;  /* 0x00000003ff039219 */ /* 0x000fe20000011607 */
[----:B------:R-:W-:Y:S01]  /*1160*/  IMAD R2, R10, R2, R5 ;  /* 0x000000020a027224 */ /* 0x000fe200078e0205 */
[----:B------:R-:W-:Y:S02]  /*1170*/  IADD3 R7, PT, PT, -R5, RZ, RZ ;  /* 0x000000ff05077210 */ /* 0x000fe40007ffe1ff */
[----:B------:R-:W-:-:S03]  /*1180*/  @!P1 SEL R3, R14, R3, !P0 ;  /* 0x000000030e039207 */ /* 0x000fc60004000000 */
[----:B------:R-:W-:Y:S02]  /*1190*/  IMAD R7, R4, R7, R23 ;  /* 0x0000000704077224 */ /* 0x000fe400078e0217 */
[--C-:B------:R-:W-:Y:S02]  /*11a0*/  @!P1 IMAD.IADD R6, R6, 0x1, -R3.reuse ;  /* 0x0000000106069824 */ /* 0x100fe400078e0a03 */
[----:B------:R-:W-:Y:S01]  /*11b0*/  @!P1 IMAD R3, R2, R12, R3 ;  /* 0x0000000c02039224 */ /* 0x000fe200078e0203 */
[----:B------:R-:W-:Y:S01]  /*11c0*/  IADD3 R2, PT, PT, -R14, RZ, RZ ;  /* 0x000000ff0e027210 */ /* 0x000fe20007ffe1ff */
[----:B------:R-:W-:Y:S02]  /*11d0*/  @!P1 IMAD R5, R6, R10, R14 ;  /* 0x0000000a06059224 */ /* 0x000fe400078e020e */
[----:B------:R-:W-:Y:S02]  /*11e0*/  @!P1 IMAD.MOV.U32 R14, RZ, RZ, R3 ;  /* 0x000000ffff0e9224 */ /* 0x000fe400078e0003 */
[----:B------:R-:W-:-:S02]  /*11f0*/  IMAD R2, R9, R2, R22 ;  /* 0x0000000209027224 */ /* 0x000fc400078e0216 */
[----:B------:R-:W-:Y:S02]  /*1200*/  IMAD R23, R5, R4, R7 ;  /* 0x0000000405177224 */ /* 0x000fe400078e0207 */
[----:B------:R-:W-:Y:S02]  /*1210*/  IMAD R22, R14, R9, R2 ;  /* 0x000000090e167224 */ /* 0x000fe400078e0202 */
.L_x_15:
[----:B------:R-:W1:Y:S01]  /*1220*/  LDCU UR4, c[0x0][0xb30] ;  /* 0x00016600ff0477ac */ /* 0x000e620008000800 */
[----:B------:R-:W2:Y:S08]  /*1230*/  S2UR UR37, SR_CgaCtaId ;  /* 0x00000000002579c3 */ /* 0x000eb00000008800 */
[----:B------:R-:W3:Y:S01]  /*1240*/  LDC R65, c[0x0][0xb24] ;  /* 0x0002c900ff417b82 */ /* 0x000ee20000000800 */
[----:B-1----:R-:W-:-:S09]  /*1250*/  UISETP.NE.AND UP0, UPT, UR4, 0x1, UPT ;  /* 0x000000010400788c */ /* 0x002fd2000bf05270 */
[----:B--2---:R-:W-:Y:S05]  /*1260*/  BRA.U UP0, `(.L_x_16) ;  /* 0x0000000100407547 */ /* 0x004fea000b800000 */
[----:B------:R-:W1:Y:S08]  /*1270*/  LDC.64 R4, c[0x0][0xb10] ;  /* 0x0002c400ff047b82 */ /* 0x000e700000000a00 */
[----:B------:R-:W2:Y:S08]  /*1280*/  LDC.64 R2, c[0x0][0xb18] ;  /* 0x0002c600ff027b82 */ /* 0x000eb00000000a00 */
[----:B------:R-:W4:Y:S08]  /*1290*/  LDC R6, c[0x0][0xb20] ;  /* 0x0002c800ff067b82 */ /* 0x000f300000000800 */
[----:B------:R-:W3:Y:S01]  /*12a0*/  LDC R7, c[0x0][0xb0c] ;  /* 0x0002c300ff077b82 */ /* 0x000ee20000000800 */
[----:B-1----:R-:W-:-:S05]  /*12b0*/  IMAD.HI.U32 R4, R22, R4, RZ ;  /* 0x0000000416047227 */ /* 0x002fca00078e00ff */
[----:B------:R-:W-:Y:S01]  /*12c0*/  SHF.R.U32.HI R4, RZ, R5, R4 ;  /* 0x00000005ff047219 */ /* 0x000fe20000011604 */
[----:B--2---:R-:W-:Y:S01]  /*12d0*/  IMAD.HI.U32 R3, R23, R3, RZ ;  /* 0x0000000317037227 */ /* 0x004fe200078e00ff */
[----:B------:R-:W-:-:S04]  /*12e0*/  ISETP.NE.AND P0, PT, R2, 0x1, PT ;  /* 0x000000010200780c */ /* 0x000fc80003f05270 */
[----:B----4-:R-:W-:-:S04]  /*12f0*/  SHF.R.U32.HI R3, RZ, R6, R3 ;  /* 0x00000006ff037219 */ /* 0x010fc80000011603 */
[----:B------:R-:W-:Y:S02]  /*1300*/  SEL R3, R23, R3, !P0 ;  /* 0x0000000317037207 */ /* 0x000fe40004000000 */
[----:B---3--:R-:W-:-:S04]  /*1310*/  ISETP.NE.AND P1, PT, R7, 0x1, PT ;  /* 0x000000010700780c */ /* 0x008fc80003f25270 */
[----:B------:R-:W-:-:S05]  /*1320*/  SEL R4, R22, R4, !P1 ;  /* 0x0000000416047207 */ /* 0x000fca0004800000 */
[----:B------:R-:W-:Y:S02]  /*1330*/  IMAD.IADD R5, R3, 0x1, -R4 ;  /* 0x0000000103057824 */ /* 0x000fe400078e0a04 */
[----:B------:R-:W-:Y:S02]  /*1340*/  IMAD.IADD R3, R4, 0x1, -R3 ;  /* 0x0000000104037824 */ /* 0x000fe400078e0a03 */
[----:B------:R-:W-:Y:S02]  /*1350*/  IMAD R22, R5, R7, R22 ;  /* 0x0000000705167224 */ /* 0x000fe400078e0216 */
[----:B------:R-:W-:-:S07]  /*1360*/  IMAD R23, R3, R2, R23 ;  /* 0x0000000203177224 */ /* 0x000fce00078e0217 */
.L_x_16:
[----:B------:R-:W-:Y:S01]  /*1370*/  BAR.SYNC.DEFER_BLOCKING 0x0 ;  /* 0x0000000000007b1d */ /* 0x000fe20000010000 */
[----:B------:R-:W-:Y:S01]  /*1380*/  UISETP.NE.AND UP0, UPT, UR8, 0x2, UPT ;  /* 0x000000020800788c */ /* 0x000fe2000bf05270 */
[----:B------:R-:W-:Y:S02]  /*1390*/  ISETP.NE.OR P5, PT, R0, 0x2, !P5 ;  /* 0x000000020000780c */ /* 0x000fe40006fa5670 */
[----:B------:R-:W-:-:S06]  /*13a0*/  LOP3.LUT R2, R153, 0x1f, RZ, 0xc0, !PT ;  /* 0x0000001f99027812 */ /* 0x000fcc00078ec0ff */
[----:B------:R-:W-:Y:S05]  /*13b0*/  BRA.U UP0, `(.L_x_17) ;  /* 0x0000001100987547 */ /* 0x000fea000b800000 */
[----:B------:R-:W1:Y:S01]  /*13c0*/  LDCU UR13, c[0x0][0x38c] ;  /* 0x00007180ff0d77ac */ /* 0x000e620008000800 */
[----:B------:R-:W2:Y:S01]  /*13d0*/  LDC R8, c[0x0][0x370] ;  /* 0x0000dc00ff087b82 */ /* 0x000ea20000000800 */
[----:B------:R-:W-:Y:S01]  /*13e0*/  HFMA2 R14, -RZ, RZ, 0, 0 ;  /* 0x00000000ff0e7431 */ /* 0x000fe200000001ff */
[----:B------:R-:W-:Y:S01]  /*13f0*/  ISETP.EQ.OR P4, PT, R2, RZ, P5 ;  /* 0x000000ff0200720c */ /* 0x000fe20002f82670 */
[----:B------:R-:W-:Y:S01]  /*1400*/  IMAD.MOV.U32 R15, RZ, RZ, 0x1 ;  /* 0x00000001ff0f7424 */ /* 0x000fe200078e00ff */
[----:B------:R-:W-:Y:S01]  /*1410*/  CS2R R12, SRZ ;  /* 0x00000000000c7805 */ /* 0x000fe2000001ff00 */
[----:B------:R-:W-:Y:S01]  /*1420*/  IMAD.MOV.U32 R11, RZ, RZ, 0x1 ;  /* 0x00000001ff0b7424 */ /* 0x000fe200078e00ff */
[----:B------:R-:W4:Y:S02]  /*1430*/  LDCU.64 UR22, c[0x0][0x348] ;  /* 0x00006900ff1677ac */ /* 0x000f240008000a00 */
[----:B------:R-:W2:Y:S01]  /*1440*/  LDC R0, c[0x0][0x374] ;  /* 0x0000dd00ff007b82 */ /* 0x000ea20000000800 */
[----:B------:R-:W-:Y:S01]  /*1450*/  UMOV UR6, URZ ;  /* 0x000000ff00067c82 */ /* 0x000fe20008000000 */
[----:B-1----:R-:W-:-:S04]  /*1460*/  UIADD3 UR5, UPT, UPT, UR13, 0x3f, URZ ;  /* 0x0000003f0d057890 */ /* 0x002fc8000fffe0ff */
[----:B------:R-:W-:-:S04]  /*1470*/  USHF.R.S32.HI UR4, URZ, 0x1f, UR5 ;  /* 0x0000001fff047899 */ /* 0x000fc80008011405 */
[----:B------:R-:W-:-:S04]  /*1480*/  ULEA.HI UR4, UR4, UR5, URZ, 0x6 ;  /* 0x0000000504047291 */ /* 0x000fc8000f8f30ff */
[----:B------:R-:W-:Y:S02]  /*1490*/  USHF.R.S32.HI UR15, URZ, 0x6, UR4 ;  /* 0x00000006ff0f7899 */ /* 0x000fe40008011404 */
[----:B------:R-:W-:Y:S02]  /*14a0*/  UIADD3 UR4, UPT, UPT, UR13, -0x1, URZ ;  /* 0xffffffff0d047890 */ /* 0x000fe4000fffe0ff */
[----:B------:R-:W-:Y:S02]  /*14b0*/  UISETP.LT.U32.AND UP0, UPT, UR15, 0x6, UPT ;  /* 0x000000060f00788c */ /* 0x000fe4000bf01070 */
[----:B------:R-:W-:Y:S02]  /*14c0*/  UISETP.GE.U32.AND UP1, UPT, UR4, -0x7f, UPT ;  /* 0xffffff810400788c */ /* 0x000fe4000bf26070 */
[----:B------:R-:W-:Y:S02]  /*14d0*/  USEL UR14, UR15, 0x6, UP0 ;  /* 0x000000060f0e7887 */ /* 0x000fe40008000000 */
[----:B------:R-:W-:-:S02]  /*14e0*/  UIADD3 UR13, UPT, UPT, UR13, 0x7e, URZ ;  /* 0x0000007e0d0d7890 */ /* 0x000fc4000fffe0ff */
[----:B------:R-:W-:Y:S02]  /*14f0*/  UIADD3 UR5, UPT, UPT, UR14, -0x1, URZ ;  /* 0xffffffff0e057890 */ /* 0x000fe4000fffe0ff */
[----:B------:R-:W-:-:S03]  /*1500*/  UIADD3 UR7, UPT, UPT, UR15, -UR14, URZ ;  /* 0x8000000e0f077290 */ /* 0x000fc6000fffe0ff */
[----:B------:R-:W-:-:S04]  /*1510*/  @UP1 UIADD3 UR5, UPT, UPT, UR14, URZ, URZ ;  /* 0x000000ff0e051290 */ /* 0x000fc8000fffe0ff */
[----:B----4-:R-:W-:-:S12]  /*1520*/  UIADD3 UR5, UPT, UPT, UR5, 0x1, URZ ;  /* 0x0000000105057890 */ /* 0x010fd8000fffe0ff */
.L_x_35:
[----:B------:R-:W-:Y:S01]  /*1530*/  UISETP.NE.AND UP0, UPT, UR37, URZ, UPT ;  /* 0x000000ff2500728c */ /* 0x000fe2000bf05270 */
[----:B------:R-:W1:Y:S08]  /*1540*/  S2UR UR37, SR_CgaCtaId ;  /* 0x00000000002579c3 */ /* 0x000e700000008800 */
[----:B------:R-:W-:Y:S05]  /*1550*/  BRA.U UP0, `(.L_x_18) ;  /* 0x0000000100347547 */ /* 0x000fea000b800000 */
[----:B------:R-:W4:Y:S01]  /*1560*/  S2R R2, SR_CgaCtaId ;  /* 0x0000000000027919 */ /* 0x000f220000008800 */
[----:B------:R-:W-:-:S04]  /*1570*/  MOV R3, 0x400 ;  /* 0x0000040000037802 */ /* 0x000fc80000000f00 */
[----:B----4-:R-:W-:Y:S02]  /*1580*/  LEA R2, R2, R3, 0x18 ;  /* 0x0000000302027211 */ /* 0x010fe400078ec0ff */
[----:B------:R-:W-:-:S03]  /*1590*/  SHF.L.U32 R3, R11, 0x1f, RZ ;  /* 0x0000001f0b037819 */ /* 0x000fc600000006ff */
[----:B------:R-:W-:-:S04]  /*15a0*/  IMAD R2, R12, 0x8, R2 ;  /* 0x000000080c027824 */ /* 0x000fc800078e0202 */
[----:B------:R-:W4:Y:S02]  /*15b0*/  SYNCS.PHASECHK.TRANS64.TRYWAIT P0, [R2+URZ+0x120], R3 ;  /* 0x00012003020075a7 */ /* 0x000f2400080011ff */
[----:B----4-:R-:W-:Y:S05]  /*15c0*/  @!P0 BRA `(.L_x_19) ;  /* 0x0000008800048947 */ /* 0x010fea0003800000 */
.L_x_213:
[----:B------:R-:W-:Y:S01]  /*15d0*/  VIADD R12, R12, 0x1 ;  /* 0x000000010c0c7836 */ /* 0x000fe20000000000 */
[----:B------:R4:W-:Y:S04]  /*15e0*/  SYNCS.ARRIVE.TRANS64.A1T0 RZ, [R2+URZ+0x110], RZ ;  /* 0x000110ff02ff79a7 */ /* 0x0009e800081000ff */
[----:B------:R-:W-:-:S04]  /*15f0*/  ISETP.NE.AND P0, PT, R12, 0x2, PT ;  /* 0x000000020c00780c */ /* 0x000fc80003f05270 */
[----:B------:R-:W-:Y:S02]  /*1600*/  SEL R12, R12, RZ, P0 ;  /* 0x000000ff0c0c7207 */ /* 0x000fe40000000000 */
[----:B----4-:R-:W-:-:S04]  /*1610*/  SEL R2, RZ, 0x1, P0 ;  /* 0x00000001ff027807 */ /* 0x010fc80000000000 */
[----:B------:R-:W-:-:S07]  /*1620*/  LOP3.LUT R11, R11, R2, RZ, 0x3c, !PT ;  /* 0x000000020b0b7212 */ /* 0x000fce00078e3cff */
.L_x_18:
[----:B------:R-:W-:Y:S01]  /*1630*/  UMOV UR4, 0x400 ;  /* 0x0000040000047882 */ /* 0x000fe20000000000 */
[----:B------:R-:W-:Y:S01]  /*1640*/  SHF.L.U32 R2, R15, 0x1f, RZ ;  /* 0x0000001f0f027819 */ /* 0x000fe200000006ff */
[----:B-1----:R-:W-:Y:S01]  /*1650*/  ULEA UR4, UR37, UR4, 0x18 ;  /* 0x0000000425047291 */ /* 0x002fe2000f8ec0ff */
[----:B------:R-:W-:Y:S01]  /*1660*/  R2UR UR35, R22 ;  /* 0x00000000162372ca */ /* 0x000fe200000e0000 */
[----:B------:R-:W-:Y:S01]  /*1670*/  UISETP.GE.U32.AND UP0, UPT, UR13, 0x7f, UPT ;  /* 0x0000007f0d00788c */ /* 0x000fe2000bf06070 */
[----:B------:R-:W-:Y:S01]  /*1680*/  R2UR UR11, R23 ;  /* 0x00000000170b72ca */ /* 0x000fe200000e0000 */
[----:B------:R-:W-:Y:S01]  /*1690*/  ULEA UR8, UR6, UR4, 0x3 ;  /* 0x0000000406087291 */ /* 0x000fe2000f8e18ff */
[----:B------:R-:W-:-:S08]  /*16a0*/  UMOV UR24, URZ ;  /* 0x000000ff00187c82 */ /* 0x000fd00008000000 */
[----:B------:R1:W4:Y:S01]  /*16b0*/  SYNCS.PHASECHK.TRANS64.TRYWAIT P0, [UR8+0x30], R2 ;  /* 0x00003002ff0075a7 */ /* 0x0003220008001108 */
[----:B------:R-:W-:Y:S02]  /*16c0*/  USHF.L.U32 UR35, UR35, 0x7, URZ ;  /* 0x0000000723237899 */ /* 0x000fe400080006ff */
[----:B------:R-:W-:Y:S01]  /*16d0*/  USHF.L.U32 UR11, UR11, 0x7, URZ ;  /* 0x000000070b0b7899 */ /* 0x000fe200080006ff */
[----:B------:R-:W-:Y:S11]  /*16e0*/  BRA.U !UP0, `(.L_x_20) ;  /* 0x0000000108a47547 */ /* 0x000ff6000b800000 */
[----:B------:R-:W-:Y:S01]  /*16f0*/  UMOV UR16, URZ ;  /* 0x000000ff00107c82 */ /* 0x000fe20008000000 */
[----:B------:R-:W-:-:S05]  /*1700*/  UMOV UR17, UR6 ;  /* 0x0000000600117c82 */ /* 0x000fca0008000000 */
.L_x_25:
[----:B-1----:R-:W-:Y:S01]  /*1710*/  ULEA UR33, UR17, UR4, 0x3 ;  /* 0x0000000411217291 */ /* 0x002fe2000f8e18ff */
[----:B----4-:R-:W-:Y:S01]  /*1720*/  @!P5 MOV R3, 0x8000 ;  /* 0x000080000003d802 */ /* 0x010fe20000000f00 */
[----:B----4-:R-:W-:Y:S10]  /*1730*/  @P0 BRA `(.L_x_21) ;  /* 0x00000000000c0947 */ /* 0x010ff40003800000 */
[----:B------:R-:W-:-:S04]  /*1740*/  SHF.L.U32 R4, R15, 0x1f, RZ ;  /* 0x0000001f0f047819 */ /* 0x000fc800000006ff */
[----:B------:R-:W4:Y:S02]  /*1750*/  SYNCS.PHASECHK.TRANS64.TRYWAIT P0, [UR33+0x30], R4 ;  /* 0x00003004ff0075a7 */ /* 0x000f240008001121 */
[----:B----4-:R-:W-:Y:S05]  /*1760*/  @!P0 BRA `(.L_x_22) ;  /* 0x0000008400b08947 */ /* 0x010fea0003800000 */
.L_x_21:
[----:B------:R4:W-:Y:S01]  /*1770*/  @!P5 SYNCS.ARRIVE.TRANS64 RZ, [UR33], R3 ;  /* 0x00000003ffffd9a7 */ /* 0x0009e20008000021 */
[----:B------:R-:W-:Y:S04]  /*1780*/  BSSY.RECONVERGENT B0, `(.L_x_23) ;  /* 0x0000003000007945 */ /* 0x000fe80003800200 */
[----:B------:R-:W-:Y:S05]  /*1790*/  @P4 BRA `(.L_x_24) ;  /* 0x0000000000044947 */ /* 0x000fea0003800000 */
[----:B------:R-:W-:Y:S05]  /*17a0*/  BPT.TRAP 0x1 ;  /* 0x000000040000795c */ /* 0x000fea0000300000 */
.L_x_24:
[----:B------:R-:W-:Y:S05]  /*17b0*/  BSYNC.RECONVERGENT B0 ;  /* 0x0000000000007941 */ /* 0x000fea0003800200 */
.L_x_23:
[----:B------:R-:W-:Y:S02]  /*17c0*/  UIADD3 UR6, UPT, UPT, UR17, 0x1, URZ ;  /* 0x0000000111067890 */ /* 0x000fe4000fffe0ff */
[----:B------:R-:W-:Y:S02]  /*17d0*/  UIADD3 UR26, UP1, UPT, UR22, 0x80, URZ ;  /* 0x00000080161a7890 */ /* 0x000fe4000ff3e0ff */
[----:B------:R-:W-:Y:S02]  /*17e0*/  UISETP.NE.AND UP0, UPT, UR6, 0x6, UPT ;  /* 0x000000060600788c */ /* 0x000fe4000bf05270 */
[----:B------:R-:W-:Y:S02]  /*17f0*/  USHF.L.U32 UR34, UR16, 0x6, URZ ;  /* 0x0000000610227899 */ /* 0x000fe400080006ff */
[----:B------:R-:W-:Y:S02]  /*1800*/  USEL UR9, URZ, 0x1, UP0 ;  /* 0x00000001ff097887 */ /* 0x000fe40008000000 */
[----:B------:R-:W-:-:S02]  /*1810*/  USEL UR6, UR6, URZ, UP0 ;  /* 0x000000ff06067287 */ /* 0x000fc40008000000 */
[----:B------:R-:W-:Y:S02]  /*1820*/  UIADD3 UR20, UP0, UPT, UR22, 0x180, URZ ;  /* 0x0000018016147890 */ /* 0x000fe4000ff1e0ff */
[----:B------:R-:W-:Y:S01]  /*1830*/  ULEA UR8, UR6, UR4, 0x3 ;  /* 0x0000000406087291 */ /* 0x000fe2000f8e18ff */
[----:B------:R-:W-:Y:S01]  /*1840*/  LOP3.LUT R15, R15, UR9, RZ, 0x3c, !PT ;  /* 0x000000090f0f7c12 */ /* 0x000fe2000f8e3cff */
[----:B------:R-:W-:Y:S02]  /*1850*/  UIADD3.X UR27, UPT, UPT, URZ, UR23, URZ, UP1, !UPT ;  /* 0x00000017ff1b7290 */ /* 0x000fe40008ffe4ff */
[----:B------:R-:W-:Y:S01]  /*1860*/  UIADD3.X UR21, UPT, UPT, URZ, UR23, URZ, UP0, !UPT ;  /* 0x00000017ff157290 */ /* 0x000fe200087fe4ff */
[----:B-1----:R-:W-:Y:S01]  /*1870*/  SHF.L.U32 R2, R15, 0x1f, RZ ;  /* 0x0000001f0f027819 */ /* 0x002fe200000006ff */
[----:B------:R-:W-:Y:S01]  /*1880*/  UMOV UR18, 0x0 ;  /* 0x0000000000127882 */ /* 0x000fe20000000000 */
[----:B------:R-:W-:Y:S01]  /*1890*/  UMOV UR19, 0x10000000 ;  /* 0x1000000000137882 */ /* 0x000fe20000000000 */
[----:B------:R-:W-:Y:S01]  /*18a0*/  UMOV UR12, UR36 ;  /* 0x00000024000c7c82 */ /* 0x000fe20008000000 */
[----:B------:R1:W1:Y:S01]  /*18b0*/  SYNCS.PHASECHK.TRANS64.TRYWAIT P0, [UR8+0x30], R2 ;  /* 0x00003002ff0075a7 */ /* 0x0002620008001108 */
[----:B------:R-:W-:Y:S01]  /*18c0*/  ULEA UR8, UR17, UR4, 0xe ;  /* 0x0000000411087291 */ /* 0x000fe2000f8e70ff */
[----:B------:R-:W-:Y:S01]  /*18d0*/  UMOV UR9, UR33 ;  /* 0x0000002100097c82 */ /* 0x000fe20008000000 */
[----:B------:R-:W-:-:S02]  /*18e0*/  UMOV UR10, UR34 ;  /* 0x00000022000a7c82 */ /* 0x000fc40008000000 */
[----:B------:R-:W-:Y:S02]  /*18f0*/  UIADD3 UR32, UPT, UPT, UR8, 0x8400, URZ ;  /* 0x0000840008207890 */ /* 0x000fe4000fffe0ff */
[----:B------:R-:W-:Y:S02]  /*1900*/  UIADD3 UR8, UPT, UPT, UR8, 0x20400, URZ ;  /* 0x0002040008087890 */ /* 0x000fe4000fffe0ff */
[----:B------:R-:W-:Y:S01]  /*1910*/  UIADD3 UR16, UPT, UPT, UR16, 0x1, URZ ;  /* 0x0000000110107890 */ /* 0x000fe2000fffe0ff */
[----:B------:R-:W-:Y:S01]  /*1920*/  UMOV UR24, UR5 ;  /* 0x0000000500187c82 */ /* 0x000fe20008000000 */
[----:B------:R-:W-:Y:S02]  /*1930*/  UMOV UR17, UR6 ;  /* 0x0000000600117c82 */ /* 0x000fe40008000000 */
[----:B------:R-:W-:Y:S01]  /*1940*/  UISETP.NE.AND UP0, UPT, UR16, UR5, UPT ;  /* 0x000000051000728c */ /* 0x000fe2000bf05270 */
[----:B------:R1:W-:Y:S02]  /*1950*/  UTMALDG.3D [UR32], [UR26], desc[UR18] ;  /* 0x000012201a0075b4 */ /* 0x0003e40008011000 */
[----:B------:R1:W-:Y:S06]  /*1960*/  UTMALDG.3D [UR8], [UR20], desc[UR18] ;  /* 0x00001208140075b4 */ /* 0x0003ec0008011000 */
[----:B------:R-:W-:Y:S05]  /*1970*/  BRA.U UP0, `(.L_x_25) ;  /* 0xfffffffd00647547 */ /* 0x000fea000b83ffff */
.L_x_20:
[----:B-1--4-:R-:W-:Y:S01]  /*1980*/  PLOP3.LUT P0, PT, PT, PT, UP3, 0x80, 0x8 ;  /* 0x000000000008781c */ /* 0x012fe20003f0f038 */
[----:B------:R-:W-:Y:S01]  /*1990*/  ULEA UR8, UR6, UR4, 0x3 ;  /* 0x0000000406087291 */ /* 0x000fe2000f8e18ff */
[----:B------:R-:W-:Y:S01]  /*19a0*/  SHF.L.U32 R2, R15, 0x1f, RZ ;  /* 0x0000001f0f027819 */ /* 0x000fe200000006ff */
[----:B------:R-:W-:-:S10]  /*19b0*/  UISETP.GT.AND UP0, UPT, UR15, UR14, UPT ;  /* 0x0000000e0f00728c */ /* 0x000fd4000bf04270 */
[----:B------:R-:W-:Y:S01]  /*19c0*/  @!P0 SYNCS.ARRIVE.TRANS64.A1T0 RZ, [UR4+0xa8], RZ ;  /* 0x0000a8ffffff89a7 */ /* 0x000fe20008100004 */
[----:B------:R1:W4:Y:S01]  /*19d0*/  SYNCS.PHASECHK.TRANS64.TRYWAIT P0, [UR8+0x30], R2 ;  /* 0x00003002ff0075a7 */ /* 0x0003220008001108 */
[----:B------:R-:W-:Y:S05]  /*19e0*/  BRA.U !UP0, `(.L_x_26) ;  /* 0x0000000108a87547 */ /* 0x000fea000b800000 */
[----:B------:R-:W-:Y:S01]  /*19f0*/  UIADD3 UR21, UPT, UPT, UR7, UR24, URZ ;  /* 0x0000001807157290 */ /* 0x000fe2000fffe0ff */
[----:B------:R-:W-:-:S11]  /*1a00*/  UMOV UR25, UR6 ;  /* 0x0000000600197c82 */ /* 0x000fd60008000000 */
.L_x_31:
[----:B-1----:R-:W-:Y:S01]  /*1a10*/  ULEA UR17, UR25, UR4, 0x3 ;  /* 0x0000000419117291 */ /* 0x002fe2000f8e18ff */
[----:B----4-:R-:W-:Y:S01]  /*1a20*/  @!P5 MOV R3, 0x8000 ;  /* 0x000080000003d802 */ /* 0x010fe20000000f00 */
[----:B----4-:R-:W-:Y:S10]  /*1a30*/  @P0 BRA `(.L_x_27) ;  /* 0x00000000000c0947 */ /* 0x010ff40003800000 */
[----:B------:R-:W-:-:S04]  /*1a40*/  SHF.L.U32 R4, R15, 0x1f, RZ ;  /* 0x0000001f0f047819 */ /* 0x000fc800000006ff */
[----:B------:R-:W4:Y:S02]  /*1a50*/  SYNCS.PHASECHK.TRANS64.TRYWAIT P0, [UR17+0x30], R4 ;  /* 0x00003004ff0075a7 */ /* 0x000f240008001111 */
[----:B----4-:R-:W-:Y:S05]  /*1a60*/  @!P0 BRA `(.L_x_28) ;  /* 0x0000008400088947 */ /* 0x010fea0003800000 */
.L_x_27:
[----:B------:R4:W-:Y:S01]  /*1a70*/  @!P5 SYNCS.ARRIVE.TRANS64 RZ, [UR17], R3 ;  /* 0x00000003ffffd9a7 */ /* 0x0009e20008000011 */
[----:B------:R-:W-:Y:S04]  /*1a80*/  BSSY.RECONVERGENT B0, `(.L_x_29) ;  /* 0x0000003000007945 */ /* 0x000fe80003800200 */
[----:B------:R-:W-:Y:S05]  /*1a90*/  @P4 BRA `(.L_x_30) ;  /* 0x0000000000044947 */ /* 0x000fea0003800000 */
[----:B------:R-:W-:Y:S05]  /*1aa0*/  BPT.TRAP 0x1 ;  /* 0x000000040000795c */ /* 0x000fea0000300000 */
.L_x_30:
[----:B------:R-:W-:Y:S05]  /*1ab0*/  BSYNC.RECONVERGENT B0 ;  /* 0x0000000000007941 */ /* 0x000fea0003800200 */
.L_x_29:
        /* <DEDUP_REMOVED lines=20> */
[----:B------:R-:W-:Y:S01]  /*1c00*/  UIADD3 UR8, UPT, UPT, UR8, 0x20400, URZ ;  /* 0x0002040008087890 */ /* 0x000fe2000fffe0ff */
[----:B------:R-:W-:Y:S01]  /*1c10*/  UMOV UR9, UR17 ;  /* 0x0000001100097c82 */ /* 0x000fe20008000000 */
[----:B------:R-:W-:Y:S01]  /*1c20*/  UMOV UR10, UR18 ;  /* 0x00000012000a7c82 */ /* 0x000fe20008000000 */
[----:B------:R-:W-:Y:S01]  /*1c30*/  UIADD3 UR24, UPT, UPT, UR24, 0x1, URZ ;  /* 0x0000000118187890 */ /* 0x000fe2000fffe0ff */
[----:B------:R-:W-:-:S03]  /*1c40*/  UMOV UR25, UR6 ;  /* 0x0000000600197c82 */ /* 0x000fc60008000000 */
[----:B------:R1:W-:Y:S01]  /*1c50*/  UTMALDG.3D [UR16], [UR30], desc[UR26] ;  /* 0x00001a101e0075b4 */ /* 0x0003e20008011000 */
[----:B------:R-:W-:Y:S01]  /*1c60*/  UISETP.NE.AND UP0, UPT, UR24, UR21, UPT ;  /* 0x000000151800728c */ /* 0x000fe2000bf05270 */
[----:B------:R1:W-:Y:S08]  /*1c70*/  UTMALDG.3D [UR8], [UR28], desc[UR26] ;  /* 0x00001a081c0075b4 */ /* 0x0003f00008011000 */
[----:B------:R-:W-:Y:S05]  /*1c80*/  BRA.U UP0, `(.L_x_31) ;  /* 0xfffffffd00607547 */ /* 0x000fea000b83ffff */
.L_x_26:
[C---:B-1----:R-:W-:Y:S01]  /*1c90*/  LEA R2, R14.reuse, UR4, 0x3 ;  /* 0x000000040e027c11 */ /* 0x042fe2000f8e18ff */
[----:B------:R-:W-:Y:S01]  /*1ca0*/  NOP ;  /* 0x0000000000007918 */ /* 0x000fe20000000000 */
[----:B----4-:R-:W-:Y:S02]  /*1cb0*/  SHF.L.U32 R3, R13, 0x1f, RZ ;  /* 0x0000001f0d037819 */ /* 0x010fe400000006ff */
[----:B------:R-:W-:Y:S02]  /*1cc0*/  LEA R4, R14, UR4, 0x4 ;  /* 0x000000040e047c11 */ /* 0x000fe4000f8e20ff */
[----:B------:R-:W1:Y:S02]  /*1cd0*/  SYNCS.PHASECHK.TRANS64.TRYWAIT P0, [R2+URZ+0xb0], R3 ;  /* 0x0000b003020075a7 */ /* 0x000e6400080011ff */
[----:B-1----:R-:W-:Y:S05]  /*1ce0*/  @!P0 BRA `(.L_x_32) ;  /* 0x0000008000808947 */ /* 0x002fea0003800000 */
.L_x_216:
[----:B------:R-:W4:Y:S01]  /*1cf0*/  LDS.128 R4, [R4+0x140] ;  /* 0x0001400004047984 */ /* 0x000f220000000c00 */
[----:B---3--:R-:W-:Y:S01]  /*1d00*/  ISETP.GE.AND P0, PT, R65, 0x1, PT ;  /* 0x000000014100780c */ /* 0x008fe20003f06270 */
[----:B-1----:R-:W-:Y:S01]  /*1d10*/  VIADD R2, R2, 0xc0 ;  /* 0x000000c002027836 */ /* 0x002fe20000000000 */
[----:B------:R-:W-:Y:S01]  /*1d20*/  @!PT LDS RZ, [RZ] ;  /* 0x00000000fffff984 */ /* 0x000fe20000000800 */
[----:B------:R-:W-:Y:S01]  /*1d30*/  @!PT LDS RZ, [RZ] ;  /* 0x00000000fffff984 */ /* 0x000fe20000000800 */
[----:B------:R-:W-:Y:S01]  /*1d40*/  @!PT LDS RZ, [RZ] ;  /* 0x00000000fffff984 */ /* 0x000fe20000000800 */
[----:B------:R-:W-:Y:S01]  /*1d50*/  @!PT LDS RZ, [RZ] ;  /* 0x00000000fffff984 */ /* 0x000fe20000000800 */
[----:B------:R1:W-:Y:S06]  /*1d60*/  MEMBAR.ALL.CTA ;  /* 0x0000000000007992 */ /* 0x0003ec0000008000 */
[----:B-1----:R-:W1:Y:S01]  /*1d70*/  FENCE.VIEW.ASYNC.S ;  /* 0x00000000000073c6 */ /* 0x002e620000000000 */
[----:B------:R-:W-:-:S04]  /*1d80*/  PRMT R2, RZ, 0x654, R2 ;  /* 0x00000654ff027816 */ /* 0x000fc80000000002 */
[----:B-1----:R1:W-:Y:S01]  /*1d90*/  SYNCS.ARRIVE.TRANS64.RED.A1T0 RZ, [R2+URZ], RZ ;  /* 0x000000ff02ff79a7 */ /* 0x0023e200081004ff */
[----:B----4-:R-:W-:-:S13]  /*1da0*/  LOP3.LUT P2, RZ, R6, 0x1, RZ, 0xc0, !PT ;  /* 0x0000000106ff7812 */ /* 0x010fda000784c0ff */
[----:B------:R-:W-:Y:S01]  /*1db0*/  @P2 SHF.R.U32.HI R3, RZ, 0x10, R5 ;  /* 0x00000010ff032819 */ /* 0x000fe20000011605 */
[----:B------:R-:W-:Y:S01]  /*1dc0*/  VOTEU.ANY UP0, P2 ;  /* 0x0000000000ff7886 */ /* 0x000fe20001000100 */
[----:B------:R-:W-:Y:S02]  /*1dd0*/  @P2 MOV R10, R4 ;  /* 0x00000004000a2202 */ /* 0x000fe40000000f00 */
[----:B------:R-:W-:Y:S02]  /*1de0*/  @P2 R2UR.BROADCAST UR8, R3 ;  /* 0x00000000030822ca */ /* 0x000fe400008e0000 */
[----:B------:R-:W-:-:S11]  /*1df0*/  @P2 LOP3.LUT R9, R5, 0xffff, RZ, 0xc0, !PT ;  /* 0x0000ffff05092812 */ /* 0x000fd600078ec0ff */
[----:B------:R-:W-:Y:S01]  /*1e00*/  @UP0 UMOV UR36, UR8 ;  /* 0x0000000800240c82 */ /* 0x000fe20008000000 */
[----:B-1----:R-:W-:Y:S05]  /*1e10*/  @!P0 BRA `(.L_x_33) ;  /* 0x0000000000b88947 */ /* 0x002fea0003800000 */
[----:B------:R-:W2:Y:S01]  /*1e20*/  LDC.64 R4, c[0x0][0xb18] ;  /* 0x0002c600ff047b82 */ /* 0x000ea20000000a00 */
[----:B------:R-:W-:-:S07]  /*1e30*/  ISETP.NE.AND P3, PT, R65, 0x1, PT ;  /* 0x000000014100780c */ /* 0x000fce0003f65270 */
[----:B------:R-:W1:Y:S08]  /*1e40*/  LDC.64 R6, c[0x0][0xb10] ;  /* 0x0002c400ff067b82 */ /* 0x000e700000000a00 */
[----:B------:R-:W3:Y:S08]  /*1e50*/  LDC R16, c[0x0][0xb20] ;  /* 0x0002c800ff107b82 */ /* 0x000ef00000000800 */
[----:B------:R-:W4:Y:S01]  /*1e60*/  LDC R17, c[0x0][0xb0c] ;  /* 0x0002c300ff117b82 */ /* 0x000f220000000800 */
[----:B--2---:R-:W-:Y:S01]  /*1e70*/  IMAD.HI.U32 R19, R0, R5, RZ ;  /* 0x0000000500137227 */ /* 0x004fe200078e00ff */
[----:B------:R-:W-:-:S03]  /*1e80*/  ISETP.NE.AND P0, PT, R4, 0x1, PT ;  /* 0x000000010400780c */ /* 0x000fc60003f05270 */
[----:B------:R-:W-:-:S03]  /*1e90*/  IMAD.HI.U32 R5, R9, R5, RZ ;  /* 0x0000000509057227 */ /* 0x000fc600078e00ff */
[----:B------:R-:W2:Y:S01]  /*1ea0*/  LDC.64 R2, c[0x0][0xb28] ;  /* 0x0002ca00ff027b82 */ /* 0x000ea20000000a00 */
[----:B-1----:R-:W-:-:S04]  /*1eb0*/  IMAD.HI.U32 R20, R8, R6, RZ ;  /* 0x0000000608147227 */ /* 0x002fc800078e00ff */
[----:B------:R-:W-:Y:S01]  /*1ec0*/  IMAD.HI.U32 R21, R10, R6, RZ ;  /* 0x000000060a157227 */ /* 0x000fe200078e00ff */
[----:B------:R-:W-:Y:S02]  /*1ed0*/  SHF.R.U32.HI R20, RZ, R7, R20 ;  /* 0x00000007ff147219 */ /* 0x000fe40000011614 */
[-C--:B---3--:R-:W-:Y:S02]  /*1ee0*/  SHF.R.U32.HI R19, RZ, R16.reuse, R19 ;  /* 0x00000010ff137219 */ /* 0x088fe40000011613 */
[----:B------:R-:W-:Y:S02]  /*1ef0*/  SHF.R.U32.HI R5, RZ, R16, R5 ;  /* 0x00000010ff057219 */ /* 0x000fe40000011605 */
[----:B------:R-:W-:Y:S02]  /*1f00*/  SEL R19, R0, R19, !P0 ;  /* 0x0000001300137207 */ /* 0x000fe40004000000 */
[----:B------:R-:W-:Y:S02]  /*1f10*/  SHF.R.U32.HI R21, RZ, R7, R21 ;  /* 0x00000007ff157219 */ /* 0x000fe40000011615 */
[----:B----4-:R-:W-:-:S02]  /*1f20*/  ISETP.NE.AND P1, PT, R17, 0x1, PT ;  /* 0x000000011100780c */ /* 0x010fc40003f25270 */
[----:B------:R-:W-:Y:S02]  /*1f30*/  SEL R5, R9, R5, !P0 ;  /* 0x0000000509057207 */ /* 0x000fe40004000000 */
[----:B------:R-:W-:Y:S02]  /*1f40*/  SEL R20, R8, R20, !P1 ;  /* 0x0000001408147207 */ /* 0x000fe40004800000 */
[----:B------:R-:W-:Y:S01]  /*1f50*/  SEL R21, R10, R21, !P1 ;  /* 0x000000150a157207 */ /* 0x000fe20004800000 */
[----:B--2---:R-:W-:-:S04]  /*1f60*/  IMAD.HI.U32 R18, R19, R2, RZ ;  /* 0x0000000213127227 */ /* 0x004fc800078e00ff */
        /* <DEDUP_REMOVED lines=10> */
[----:B------:R-:W-:-:S04]  /*2010*/  @!P0 IMAD.HI.U32 R7, R21, R2, RZ ;  /* 0x0000000215078227 */ /* 0x000fc800078e00ff */
[----:B------:R-:W-:Y:S01]  /*2020*/  IMAD.MOV R2, RZ, RZ, -R6 ;  /* 0x000000ffff027224 */ /* 0x000fe200078e0a06 */
[----:B------:R-:W-:Y:S02]  /*2030*/  @!P0 SHF.R.U32.HI R3, RZ, R3, R7 ;  /* 0x00000003ff038219 */ /* 0x000fe40000011607 */
[----:B------:R-:W-:Y:S01]  /*2040*/  IADD3 R7, PT, PT, -R5, RZ, RZ ;  /* 0x000000ff05077210 */ /* 0x000fe20007ffe1ff */
[----:B------:R-:W-:Y:S01]  /*2050*/  IMAD R2, R65, R2, R5 ;  /* 0x0000000241027224 */ /* 0x000fe200078e0205 */
        /* <DEDUP_REMOVED lines=10> */
.L_x_33:
[----:B------:R-:W1:Y:S02]  /*2100*/  LDCU UR8, c[0x0][0xb30] ;  /* 0x00016600ff0877ac */ /* 0x000e640008000800 */
[----:B-1----:R-:W-:-:S09]  /*2110*/  UISETP.NE.AND UP0, UPT, UR8, 0x1, UPT ;  /* 0x000000010800788c */ /* 0x002fd2000bf05270 */
[----:B------:R-:W-:Y:S05]  /*2120*/  BRA.U UP0, `(.L_x_34) ;  /* 0x0000000100407547 */ /* 0x000fea000b800000 */
[----:B------:R-:W1:Y:S08]  /*2130*/  LDC.64 R4, c[0x0][0xb10] ;  /* 0x0002c400ff047b82 */ /* 0x000e700000000a00 */
[----:B------:R-:W3:Y:S08]  /*2140*/  LDC.64 R2, c[0x0][0xb18] ;  /* 0x0002c600ff027b82 */ /* 0x000ef00000000a00 */
[----:B------:R-:W4:Y:S08]  /*2150*/  LDC R6, c[0x0][0xb20] ;  /* 0x0002c800ff067b82 */ /* 0x000f300000000800 */
[----:B------:R-:W2:Y:S01]  /*2160*/  LDC R7, c[0x0][0xb0c] ;  /* 0x0002c300ff077b82 */ /* 0x000ea20000000800 */
[----:B-1----:R-:W-:-:S05]  /*2170*/  IMAD.HI.U32 R4, R10, R4, RZ ;  /* 0x000000040a047227 */ /* 0x002fca00078e00ff */
[----:B------:R-:W-:Y:S01]  /*2180*/  SHF.R.U32.HI R4, RZ, R5, R4 ;  /* 0x00000005ff047219 */ /* 0x000fe20000011604 */
[----:B---3--:R-:W-:Y:S01]  /*2190*/  IMAD.HI.U32 R3, R9, R3, RZ ;  /* 0x0000000309037227 */ /* 0x008fe200078e00ff */
[----:B------:R-:W-:-:S04]  /*21a0*/  ISETP.NE.AND P0, PT, R2, 0x1, PT ;  /* 0x000000010200780c */ /* 0x000fc80003f05270 */
[----:B----4-:R-:W-:-:S04]  /*21b0*/  SHF.R.U32.HI R3, RZ, R6, R3 ;  /* 0x00000006ff037219 */ /* 0x010fc80000011603 */
[----:B------:R-:W-:Y:S02]  /*21c0*/  SEL R3, R9, R3, !P0 ;  /* 0x0000000309037207 */ /* 0x000fe40004000000 */
[----:B--2---:R-:W-:-:S04]  /*21d0*/  ISETP.NE.AND P1, PT, R7, 0x1, PT ;  /* 0x000000010700780c */ /* 0x004fc80003f25270 */
[----:B------:R-:W-:-:S05]  /*21e0*/  SEL R4, R10, R4, !P1 ;  /* 0x000000040a047207 */ /* 0x000fca0004800000 */
[----:B------:R-:W-:Y:S02]  /*21f0*/  IMAD.IADD R5, R3, 0x1, -R4 ;  /* 0x0000000103057824 */ /* 0x000fe400078e0a04 */
[----:B------:R-:W-:Y:S02]  /*2200*/  IMAD.IADD R3, R4, 0x1, -R3 ;  /* 0x0000000104037824 */ /* 0x000fe400078e0a03 */
[----:B------:R-:W-:Y:S02]  /*2210*/  IMAD R10, R5, R7, R10 ;  /* 0x00000007050a7224 */ /* 0x000fe400078e020a */
[----:B------:R-:W-:-:S07]  /*2220*/  IMAD R9, R3, R2, R9 ;  /* 0x0000000203097224 */ /* 0x000fce00078e0209 */
.L_x_34:
[----:B------:R-:W-:Y:S01]  /*2230*/  VIADD R14, R14, 0x1 ;  /* 0x000000010e0e7836 */ /* 0x000fe20000000000 */
[----:B------:R-:W-:Y:S01]  /*2240*/  UPLOP3.LUT UP3, UPT, UPT, UPT, UPT, 0x80, 0x8 ;  /* 0x000000000008789c */ /* 0x000fe20003f6f070 */
[----:B------:R-:W-:Y:S02]  /*2250*/  IMAD.IADD R22, R10, 0x1, R132 ;  /* 0x000000010a167824 */ /* 0x000fe400078e0284 */
[----:B------:R-:W-:Y:S01]  /*2260*/  IMAD.IADD R23, R9, 0x1, R115 ;  /* 0x0000000109177824 */ /* 0x000fe200078e0273 */
[----:B------:R-:W-:-:S04]  /*2270*/  ISETP.NE.AND P0, PT, R14, 0x2, PT ;  /* 0x000000020e00780c */ /* 0x000fc80003f05270 */
[----:B------:R-:W-:Y:S02]  /*2280*/  SEL R2, RZ, 0x1, P0 ;  /* 0x00000001ff027807 */ /* 0x000fe40000000000 */
[----:B------:R-:W-:Y:S02]  /*2290*/  SEL R14, R14, RZ, P0 ;  /* 0x000000ff0e0e7207 */ /* 0x000fe40000000000 */
[----:B------:R-:W-:Y:S01]  /*22a0*/  LOP3.LUT R13, R13, R2, RZ, 0x3c, !PT ;  /* 0x000000020d0d7212 */ /* 0x000fe200078e3cff */
[----:B------:R-:W-:Y:S06]  /*22b0*/  @P2 BRA `(.L_x_35) ;  /* 0xfffffff0009c2947 */ /* 0x000fec000383ffff */
[----:B------:R-:W-:Y:S01]  /*22c0*/  UIADD3 UR4, UPT, UPT, UR4, 0x30, URZ ;  /* 0x0000003004047890 */ /* 0x000fe2000fffe0ff */
[----:B------:R-:W-:-:S03]  /*22d0*/  SHF.L.U32 R2, R15, 0x1f, RZ ;  /* 0x0000001f0f027819 */ /* 0x000fc600000006ff */
[----:B------:R-:W-:-:S09]  /*22e0*/  ULEA UR5, UR6, UR4, 0x3 ;  /* 0x0000000406057291 */ /* 0x000fd2000f8e18ff */
[----:B------:R-:W1:Y:S02]  /*22f0*/  SYNCS.PHASECHK.TRANS64.TRYWAIT P0, [UR5], R2 ;  /* 0x00000002ff0075a7 */ /* 0x000e640008001105 */
[----:B-1----:R-:W-:Y:S05]  /*2300*/  @!P0 BRA `(.L_x_36) ;  /* 0x0000007c000c8947 */ /* 0x002fea0003800000 */
.L_x_218:
[----:B------:R-:W-:-:S04]  /*2310*/  UIADD3 UR6, UPT, UPT, UR6, 0x1, URZ ;  /* 0x0000000106067890 */ /* 0x000fc8000fffe0ff */
[----:B------:R-:W-:-:S04]  /*2320*/  UISETP.NE.AND UP0, UPT, UR6, 0x6, UPT ;  /* 0x000000060600788c */ /* 0x000fc8000bf05270 */
[----:B------:R-:W-:Y:S02]  /*2330*/  USEL UR7, URZ, 0x1, UP0 ;  /* 0x00000001ff077887 */ /* 0x000fe40008000000 */
[----:B------:R-:W-:-:S04]  /*2340*/  USEL UR6, UR6, URZ, UP0 ;  /* 0x000000ff06067287 */ /* 0x000fc80008000000 */
[----:B------:R-:W-:Y:S01]  /*2350*/  ULEA UR5, UR6, UR4, 0x3 ;  /* 0x0000000406057291 */ /* 0x000fe2000f8e18ff */
[----:B-1----:R-:W-:-:S04]  /*2360*/  LOP3.LUT R2, R15, UR7, RZ, 0x3c, !PT ;  /* 0x000000070f027c12 */ /* 0x002fc8000f8e3cff */
[----:B------:R-:W-:-:S04]  /*2370*/  SHF.L.U32 R3, R2, 0x1f, RZ ;  /* 0x0000001f02037819 */ /* 0x000fc800000006ff */
[----:B------:R-:W1:Y:S02]  /*2380*/  SYNCS.PHASECHK.TRANS64.TRYWAIT P0, [UR5], R3 ;  /* 0x00000003ff0075a7 */ /* 0x000e640008001105 */
[----:B-1----:R-:W-:Y:S05]  /*2390*/  @!P0 BRA `(.L_x_37) ;  /* 0x0000007c00008947 */ /* 0x002fea0003800000 */
.L_x_220:
[----:B------:R-:W-:-:S04]  /*23a0*/  UIADD3 UR6, UPT, UPT, UR6, 0x1, URZ ;  /* 0x0000000106067890 */ /* 0x000fc8000fffe0ff */
[----:B------:R-:W-:-:S04]  /*23b0*/  UISETP.NE.AND UP0, UPT, UR6, 0x6, UPT ;  /* 0x000000060600788c */ /* 0x000fc8000bf05270 */
[----:B------:R-:W-:Y:S02]  /*23c0*/  USEL UR7, URZ, 0x1, UP0 ;  /* 0x00000001ff077887 */ /* 0x000fe40008000000 */
[----:B------:R-:W-:-:S04]  /*23d0*/  USEL UR6, UR6, URZ, UP0 ;  /* 0x000000ff06067287 */ /* 0x000fc80008000000 */
[----:B------:R-:W-:Y:S01]  /*23e0*/  ULEA UR5, UR6, UR4, 0x3 ;  /* 0x0000000406057291 */ /* 0x000fe2000f8e18ff */
[----:B------:R-:W-:-:S04]  /*23f0*/  LOP3.LUT R2, R2, UR7, RZ, 0x3c, !PT ;  /* 0x0000000702027c12 */ /* 0x000fc8000f8e3cff */
[----:B-1----:R-:W-:-:S04]  /*2400*/  SHF.L.U32 R3, R2, 0x1f, RZ ;  /* 0x0000001f02037819 */ /* 0x002fc800000006ff */
[----:B------:R-:W1:Y:S02]  /*2410*/  SYNCS.PHASECHK.TRANS64.TRYWAIT P0, [UR5], R3 ;  /* 0x00000003ff0075a7 */ /* 0x000e640008001105 */
[----:B-1----:R-:W-:Y:S05]  /*2420*/  @!P0 BRA `(.L_x_38) ;  /* 0x0000007800f48947 */ /* 0x002fea0003800000 */
.L_x_222:
        /* <DEDUP_REMOVED lines=9> */
.L_x_224:
        /* <DEDUP_REMOVED lines=9> */
.L_x_226:
[----:B------:R-:W-:-:S04]  /*2550*/  UIADD3 UR6, UPT, UPT, UR6, 0x1, URZ ;  /* 0x0000000106067890 */ /* 0x000fc8000fffe0ff */
[----:B------:R-:W-:-:S04]  /*2560*/  UISETP.NE.AND UP0, UPT, UR6, 0x6, UPT ;  /* 0x000000060600788c */ /* 0x000fc8000bf05270 */
[----:B------:R-:W-:Y:S02]  /*2570*/  USEL UR5, URZ, 0x1, UP0 ;  /* 0x00000001ff057887 */ /* 0x000fe40008000000 */
[----:B------:R-:W-:-:S04]  /*2580*/  USEL UR6, UR6, URZ, UP0 ;  /* 0x000000ff06067287 */ /* 0x000fc80008000000 */
[----:B------:R-:W-:Y:S01]  /*2590*/  ULEA UR6, UR6, UR4, 0x3 ;  /* 0x0000000406067291 */ /* 0x000fe2000f8e18ff */
[----:B------:R-:W-:-:S04]  /*25a0*/  LOP3.LUT R2, R2, UR5, RZ, 0x3c, !PT ;  /* 0x0000000502027c12 */ /* 0x000fc8000f8e3cff */
[----:B------:R-:W-:Y:S01]  /*25b0*/  SHF.L.U32 R2, R2, 0x1f, RZ ;  /* 0x0000001f02027819 */ /* 0x000fe200000006ff */
[----:B-12---:R-:W-:-:S07]  /*25c0*/  IMAD.U32 R0, RZ, RZ, UR6 ;  /* 0x00000006ff007e24 */ /* 0x006fce000f8e00ff */
.L_x_41:
[----:B-1----:R1:W2:Y:S02]  /*25d0*/  SYNCS.PHASECHK.TRANS64.TRYWAIT P0, [R0+URZ], R2 ;  /* 0x00000002000075a7 */ /* 0x0022a400080011ff */
[----:B--2---:R-:W-:Y:S05]  /*25e0*/  @!P0 NANOSLEEP.SYNCS 0x989680 ;  /* 0x009896800000895d */ /* 0x004fea0003900000 */
[----:B------:R-:W2:Y:S02]  /*25f0*/  @!P0 SYNCS.PHASECHK.TRANS64 P0, [R0+URZ], R2 ;  /* 0x00000002000085a7 */ /* 0x000ea400080010ff */
[----:B--2---:R-:W-:Y:S05]  /*2600*/  @P0 EXIT ;  /* 0x000000000000094d */ /* 0x004fea0003800000 */
[----:B------:R-:W-:Y:S05]  /*2610*/  BRA `(.L_x_41) ;  /* 0xfffffffc00ec7947 */ /* 0x000fea000383ffff */
.L_x_17:
[----:B------:R-:W-:-:S04]  /*2620*/  UISETP.NE.AND UP0, UPT, UR37, URZ, UPT ;  /* 0x000000ff2500728c */ /* 0x000fc8000bf05270 */
[----:B------:R-:W-:-:S09]  /*2630*/  UISETP.NE.OR UP0, UPT, UR8, 0x1, UP0 ;  /* 0x000000010800788c */ /* 0x000fd20008705670 */
[----:B------:R-:W-:Y:S05]  /*2640*/  BRA.U UP0, `(.L_x_42) ;  /* 0x0000000500487547 */ /* 0x000fea000b800000 */
[----:B------:R-:W-:Y:S01]  /*2650*/  ISETP.NE.AND P2, PT, R2, RZ, PT ;  /* 0x000000ff0200720c */ /* 0x000fe20003f45270 */
[----:B------:R-:W-:Y:S01]  /*2660*/  IMAD.MOV.U32 R12, RZ, RZ, 0x1 ;  /* 0x00000001ff0c7424 */ /* 0x000fe200078e00ff */
[----:B------:R-:W-:Y:S02]  /*2670*/  CS2R R10, SRZ ;  /* 0x00000000000a7805 */ /* 0x000fe4000001ff00 */
[----:B------:R-:W-:Y:S01]  /*2680*/  CS2R R8, SRZ ;  /* 0x0000000000087805 */ /* 0x000fe2000001ff00 */
[----:B------:R-:W-:Y:S01]  /*2690*/  UMOV UR4, 0x400 ;  /* 0x0000040000047882 */ /* 0x000fe20000000000 */
[----:B------:R-:W-:Y:S01]  /*26a0*/  UMOV UR6, URZ ;  /* 0x000000ff00067c82 */ /* 0x000fe20008000000 */
[----:B------:R-:W-:-:S12]  /*26b0*/  ULEA UR37, UR37, UR4, 0x18 ;  /* 0x0000000425257291 */ /* 0x000fd8000f8ec0ff */
.L_x_46:
[----:B------:R-:W-:Y:S02]  /*26c0*/  LEA R0, R8, UR37, 0x3 ;  /* 0x0000002508007c11 */ /* 0x000fe4000f8e18ff */
[----:B------:R-:W-:-:S03]  /*26d0*/  SHF.L.U32 R4, R9, 0x1f, RZ ;  /* 0x0000001f09047819 */ /* 0x000fc600000006ff */
[----:B------:R-:W-:Y:S01]  /*26e0*/  VIADD R5, R0, 0x120 ;  /* 0x0000012000057836 */ /* 0x000fe20000000000 */
[----:B------:R-:W1:Y:S02]  /*26f0*/  SYNCS.PHASECHK.TRANS64.TRYWAIT P0, [R0+URZ+0x110], R4 ;  /* 0x00011004000075a7 */ /* 0x000e6400080011ff */
[----:B-1----:R-:W-:Y:S05]  /*2700*/  @!P0 BRA `(.L_x_43) ;  /* 0x0000007800848947 */ /* 0x002fea0003800000 */
.L_x_227:
[----:B------:R-:W-:Y:S01]  /*2710*/  ULEA UR5, UR6, UR37, 0x3 ;  /* 0x0000002506057291 */ /* 0x000fe2000f8e18ff */
[----:B-1----:R-:W-:Y:S01]  /*2720*/  PRMT R0, RZ, 0x654, R5 ;  /* 0x00000654ff007816 */ /* 0x002fe20000000005 */
[----:B------:R-:W-:Y:S01]  /*2730*/  @!P2 IMAD.MOV.U32 R4, RZ, RZ, 0x10 ;  /* 0x00000010ff04a424 */ /* 0x000fe200078e00ff */
[----:B------:R-:W-:Y:S01]  /*2740*/  SHF.L.U32 R5, R12, 0x1f, RZ ;  /* 0x0000001f0c057819 */ /* 0x000fe200000006ff */
[----:B------:R-:W-:Y:S01]  /*2750*/  UIADD3 UR4, UPT, UPT, UR5, 0xb0, URZ ;  /* 0x000000b005047890 */ /* 0x000fe2000fffe0ff */
[----:B------:R1:W-:Y:S05]  /*2760*/  SYNCS.ARRIVE.TRANS64.RED.A1T0 RZ, [R0+URZ], RZ ;  /* 0x000000ff00ff79a7 */ /* 0x0003ea00081004ff */
[----:B------:R-:W-:Y:S01]  /*2770*/  IMAD.U32 R6, RZ, RZ, UR4 ;  /* 0x00000004ff067e24 */ /* 0x000fe2000f8e00ff */
[----:B------:R-:W2:Y:S04]  /*2780*/  SYNCS.PHASECHK.TRANS64.TRYWAIT P0, [UR5+0xc0], R5 ;  /* 0x0000c005ff0075a7 */ /* 0x000ea80008001105 */
[----:B------:R-:W-:Y:S01]  /*2790*/  PRMT R6, R2, 0x654, R6 ;  /* 0x0000065402067816 */ /* 0x000fe20000000006 */
[----:B-12---:R-:W-:Y:S06]  /*27a0*/  @!P0 BRA `(.L_x_44) ;  /* 0x0000007800708947 */ /* 0x006fec0003800000 */
.L_x_229:
[----:B------:R-:W-:Y:S01]  /*27b0*/  ULEA UR4, UR6, UR37, 0x4 ;  /* 0x0000002506047291 */ /* 0x000fe2000f8e20ff */
[----:B------:R-:W-:Y:S01]  /*27c0*/  SEL R3, R6, R3, !P2 ;  /* 0x0000000306037207 */ /* 0x000fe20005000000 */
[----:B------:R-:W-:Y:S01]  /*27d0*/  UIADD3 UR5, UPT, UPT, UR5, 0xb0, URZ ;  /* 0x000000b005057890 */ /* 0x000fe2000fffe0ff */
[----:B-1----:R-:W-:Y:S01]  /*27e0*/  LEA R0, R11, UR37, 0x3 ;  /* 0x000000250b007c11 */ /* 0x002fe2000f8e18ff */
[----:B------:R-:W-:Y:S01]  /*27f0*/  UIADD3 UR4, UPT, UPT, UR4, 0x140, URZ ;  /* 0x0000014004047890 */ /* 0x000fe2000fffe0ff */
[----:B------:R1:W-:Y:S01]  /*2800*/  @!P2 SYNCS.ARRIVE.TRANS64.RED RZ, [R3+URZ], R4 ;  /* 0x0000000403ffa9a7 */ /* 0x0003e200080004ff */
[----:B------:R-:W-:Y:S01]  /*2810*/  UIADD3 UR6, UPT, UPT, UR6, 0x1, URZ ;  /* 0x0000000106067890 */ /* 0x000fe2000fffe0ff */
[----:B------:R-:W-:-:S03]  /*2820*/  VIADD R8, R8, 0x1 ;  /* 0x0000000108087836 */ /* 0x000fc60000000000 */
[----:B------:R-:W-:Y:S02]  /*2830*/  UISETP.NE.AND UP0, UPT, UR6, 0x2, UPT ;  /* 0x000000020600788c */ /* 0x000fe4000bf05270 */
[----:B------:R-:W-:Y:S01]  /*2840*/  ISETP.NE.AND P0, PT, R8, 0x2, PT ;  /* 0x000000020800780c */ /* 0x000fe20003f05270 */
[----:B------:R-:W-:Y:S06]  /*2850*/  UGETNEXTWORKID.BROADCAST [UR4], [UR5] ;  /* 0x00000000040073ca */ /* 0x000fec0008000100 */
[----:B------:R-:W-:Y:S02]  /*2860*/  USEL UR4, URZ, 0x1, UP0 ;  /* 0x00000001ff047887 */ /* 0x000fe40008000000 */
[----:B------:R-:W-:-:S04]  /*2870*/  USEL UR6, UR6, URZ, UP0 ;  /* 0x000000ff06067287 */ /* 0x000fc80008000000 */
[----:B------:R-:W-:Y:S02]  /*2880*/  LOP3.LUT R12, R12, UR4, RZ, 0x3c, !PT ;  /* 0x000000040c0c7c12 */ /* 0x000fe4000f8e3cff */
[----:B-1----:R-:W-:-:S04]  /*2890*/  SHF.L.U32 R4, R10, 0x1f, RZ ;  /* 0x0000001f0a047819 */ /* 0x002fc800000006ff */
[----:B------:R-:W1:Y:S02]  /*28a0*/  SYNCS.PHASECHK.TRANS64.TRYWAIT P1, [R0+URZ+0xb0], R4 ;  /* 0x0000b004000075a7 */ /* 0x000e6400080211ff */
[----:B-1----:R-:W-:Y:S05]  /*28b0*/  @!P1 BRA `(.L_x_45) ;  /* 0x0000007800449947 */ /* 0x002fea0003800000 */
.L_x_230:
[C---:B-1----:R-:W-:Y:S01]  /*28c0*/  LEA R4, R11.reuse, UR37, 0x4 ;  /* 0x000000250b047c11 */ /* 0x042fe2000f8e20ff */
[----:B------:R-:W-:Y:S01]  /*28d0*/  VIADD R0, R0, 0xc0 ;  /* 0x000000c000007836 */ /* 0x000fe20000000000 */
[----:B------:R-:W-:Y:S01]  /*28e0*/  SEL R8, R8, RZ, P0 ;  /* 0x000000ff08087207 */ /* 0x000fe20000000000 */
[----:B------:R-:W-:-:S03]  /*28f0*/  VIADD R11, R11, 0x1 ;  /* 0x000000010b0b7836 */ /* 0x000fc60000000000 */
[----:B------:R-:W1:Y:S01]  /*2900*/  LDS.128 R4, [R4+0x140] ;  /* 0x0001400004047984 */ /* 0x000e620000000c00 */
[----:B------:R-:W-:Y:S02]  /*2910*/  PRMT R0, RZ, 0x654, R0 ;  /* 0x00000654ff007816 */ /* 0x000fe40000000000 */
[C---:B------:R-:W-:Y:S01]  /*2920*/  ISETP.NE.AND P1, PT, R11.reuse, 0x2, PT ;  /* 0x000000020b00780c */ /* 0x040fe20003f25270 */
[----:B------:R-:W-:Y:S01]  /*2930*/  @!PT LDS RZ, [RZ] ;  /* 0x00000000fffff984 */ /* 0x000fe20000000800 */
[----:B------:R-:W-:Y:S01]  /*2940*/  @!PT LDS RZ, [RZ] ;  /* 0x00000000fffff984 */ /* 0x000fe20000000800 */
[----:B------:R-:W-:Y:S01]  /*2950*/  @!PT LDS RZ, [RZ] ;  /* 0x00000000fffff984 */ /* 0x000fe20000000800 */
[----:B------:R-:W-:Y:S01]  /*2960*/  @!PT LDS RZ, [RZ] ;  /* 0x00000000fffff984 */ /* 0x000fe20000000800 */
[----:B------:R2:W-:Y:S06]  /*2970*/  MEMBAR.ALL.CTA ;  /* 0x0000000000007992 */ /* 0x0005ec0000008000 */
[----:B--2---:R-:W2:Y:S01]  /*2980*/  FENCE.VIEW.ASYNC.S ;  /* 0x00000000000073c6 */ /* 0x004ea20000000000 */
[----:B------:R-:W-:Y:S01]  /*2990*/  SEL R11, R11, RZ, P1 ;  /* 0x000000ff0b0b7207 */ /* 0x000fe20000800000 */
[----:B--2---:R2:W-:Y:S01]  /*29a0*/  SYNCS.ARRIVE.TRANS64.RED.A1T0 RZ, [R0+URZ], RZ ;  /* 0x000000ff00ff79a7 */ /* 0x0045e200081004ff */
[----:B-1----:R-:W-:-:S02]  /*29b0*/  LOP3.LUT P3, RZ, R6, 0x1, RZ, 0xc0, !PT ;  /* 0x0000000106ff7812 */ /* 0x002fc4000786c0ff */
[----:B------:R-:W-:-:S04]  /*29c0*/  SEL R4, RZ, 0x1, P1 ;  /* 0x00000001ff047807 */ /* 0x000fc80000800000 */
[----:B------:R-:W-:Y:S02]  /*29d0*/  LOP3.LUT R10, R10, R4, RZ, 0x3c, !PT ;  /* 0x000000040a0a7212 */ /* 0x000fe400078e3cff */
[----:B--2---:R-:W-:-:S04]  /*29e0*/  SEL R0, RZ, 0x1, P0 ;  /* 0x00000001ff007807 */ /* 0x004fc80000000000 */
[----:B------:R-:W-:Y:S01]  /*29f0*/  LOP3.LUT R9, R9, R0, RZ, 0x3c, !PT ;  /* 0x0000000009097212 */ /* 0x000fe200078e3cff */
[----:B------:R-:W-:Y:S06]  /*2a00*/  @P3 BRA `(.L_x_46) ;  /* 0xfffffffc002c3947 */ /* 0x000fec000383ffff */
[----:B------:R-:W-:Y:S01]  /*2a10*/  ULEA UR5, UR6, UR37, 0x3 ;  /* 0x0000002506057291 */ /* 0x000fe2000f8e18ff */
[----:B------:R-:W-:-:S08]  /*2a20*/  SHF.L.U32 R2, R12, 0x1f, RZ ;  /* 0x0000001f0c027819 */ /* 0x000fd000000006ff */
[----:B------:R-:W1:Y:S02]  /*2a30*/  SYNCS.PHASECHK.TRANS64 P0, [UR5+0xc0], R2 ;  /* 0x0000c002ff0075a7 */ /* 0x000e640008001005 */
[----:B-1----:R-:W-:Y:S05]  /*2a40*/  @P0 BRA `(.L_x_47) ;  /* 0x0000000000080947 */ /* 0x002fea0003800000 */
[----:B------:R-:W1:Y:S02]  /*2a50*/  SYNCS.PHASECHK.TRANS64.TRYWAIT P0, [UR5+0xc0], R2 ;  /* 0x0000c002ff0075a7 */ /* 0x000e640008001105 */
[----:B-1----:R-:W-:Y:S05]  /*2a60*/  @!P0 BRA `(.L_x_48) ;  /* 0x0000007400ec8947 */ /* 0x002fea0003800000 */
.L_x_47:
[----:B------:R-:W-:-:S04]  /*2a70*/  UIADD3 UR4, UPT, UPT, UR6, 0x1, URZ ;  /* 0x0000000106047890 */ /* 0x000fc8000fffe0ff */
[----:B------:R-:W-:-:S04]  /*2a80*/  UISETP.NE.AND UP0, UPT, UR4, 0x2, UPT ;  /* 0x000000020400788c */ /* 0x000fc8000bf05270 */
[----:B------:R-:W-:Y:S02]  /*2a90*/  USEL UR7, URZ, 0x1, UP0 ;  /* 0x00000001ff077887 */ /* 0x000fe40008000000 */
[----:B------:R-:W-:-:S04]  /*2aa0*/  USEL UR4, UR4, URZ, UP0 ;  /* 0x000000ff04047287 */ /* 0x000fc80008000000 */
[----:B------:R-:W-:Y:S01]  /*2ab0*/  ULEA UR4, UR4, UR37, 0x3 ;  /* 0x0000002504047291 */ /* 0x000fe2000f8e18ff */
[----:B-1----:R-:W-:-:S04]  /*2ac0*/  LOP3.LUT R2, R12, UR7, RZ, 0x3c, !PT ;  /* 0x000000070c027c12 */ /* 0x002fc8000f8e3cff */
[----:B------:R-:W-:-:S04]  /*2ad0*/  SHF.L.U32 R0, R2, 0x1f, RZ ;  /* 0x0000001f02007819 */ /* 0x000fc800000006ff */
[----:B------:R-:W1:Y:S02]  /*2ae0*/  SYNCS.PHASECHK.TRANS64 P0, [UR4+0xc0], R0 ;  /* 0x0000c000ff0075a7 */ /* 0x000e640008001004 */
[----:B-1----:R-:W-:Y:S05]  /*2af0*/  @P0 EXIT ;  /* 0x000000000000094d */ /* 0x002fea0003800000 */
[----:B------:R-:W-:Y:S02]  /*2b00*/  SHF.L.U32 R2, R2, 0x1f, RZ ;  /* 0x0000001f02027819 */ /* 0x000fe400000006ff */
[----:B------:R-:W-:-:S07]  /*2b10*/  MOV R0, UR4 ;  /* 0x0000000400007c02 */ /* 0x000fce0008000f00 */
.L_x_49:
[----:B-1----:R1:W2:Y:S02]  /*2b20*/  SYNCS.PHASECHK.TRANS64.TRYWAIT P0, [R0+URZ+0xc0], R2 ;  /* 0x0000c002000075a7 */ /* 0x0022a400080011ff */
[----:B--2---:R-:W-:Y:S05]  /*2b30*/  @!P0 NANOSLEEP.SYNCS 0x989680 ;  /* 0x009896800000895d */ /* 0x004fea0003900000 */
[----:B------:R-:W2:Y:S02]  /*2b40*/  @!P0 SYNCS.PHASECHK.TRANS64 P0, [R0+URZ+0xc0], R2 ;  /* 0x0000c002000085a7 */ /* 0x000ea400080010ff */
[----:B--2---:R-:W-:Y:S05]  /*2b50*/  @P0 EXIT ;  /* 0x000000000000094d */ /* 0x004fea0003800000 */
[----:B------:R-:W-:Y:S05]  /*2b60*/  BRA `(.L_x_49) ;  /* 0xfffffffc00ec7947 */ /* 0x000fea000383ffff */
.L_x_42:
[----:B------:R-:W-:-:S09]  /*2b70*/  UISETP.NE.AND UP0, UPT, UR8, URZ, UPT ;  /* 0x000000ff0800728c */ /* 0x000fd2000bf05270 */
[----:B------:R-:W-:Y:S05]  /*2b80*/  BRA.U UP0, `(.L_x_50) ;  /* 0x0000000d00b47547 */ /* 0x000fea000b800000 */
[----:B------:R-:W-:Y:S01]  /*2b90*/  UMOV UR4, 0x40 ;  /* 0x0000004000047882 */ /* 0x000fe20000000000 */
[----:B------:R-:W-:Y:S01]  /*2ba0*/  NOP ;  /* 0x0000000000007918 */ /* 0x000fe20000000000 */
[----:B------:R-:W-:Y:S01]  /*2bb0*/  ULEA UR4, UR37, UR4, 0x18 ;  /* 0x0000000425047291 */ /* 0x000fe2000f8ec0ff */
[----:B------:R-:W-:Y:S02]  /*2bc0*/  UMOV UR5, 0x400 ;  /* 0x0000040000057882 */ /* 0x000fe40000000000 */
[----:B------:R-:W-:-:S06]  /*2bd0*/  ULEA UR37, UR37, UR5, 0x18 ;  /* 0x0000000525257291 */ /* 0x000fcc000f8ec0ff */
[----:B------:R-:W1:Y:S02]  /*2be0*/  LDS.U8 R0, [UR4+0x1c] ;  /* 0x00001c04ff007984 */ /* 0x000e640008000000 */
[----:B-1----:R-:W-:-:S13]  /*2bf0*/  ISETP.NE.AND P0, PT, R0, RZ, PT ;  /* 0x000000ff0000720c */ /* 0x002fda0003f05270 */
[----:B------:R-:W-:Y:S05]  /*2c00*/  @P0 BRA `(.L_x_51) ;  /* 0x0000000000580947 */ /* 0x000fea0003800000 */
[----:B------:R-:W-:-:S13]  /*2c10*/  ELECT P0, URZ, PT ;  /* 0x0000000000ff782f */ /* 0x000fda0003800000 */
[----:B------:R-:W-:Y:S05]  /*2c20*/  @!P0 BRA `(.L_x_52) ;  /* 0x0000000000608947 */ /* 0x000fea0003800000 */
[----:B------:R-:W-:Y:S01]  /*2c30*/  UMOV UR5, 0x10 ;  /* 0x0000001000057882 */ /* 0x000fe20000000000 */
[----:B------:R-:W-:Y:S01]  /*2c40*/  HFMA2 R0, -RZ, RZ, 0, 5.9604644775390625e-08 ;  /* 0x00000001ff007431 */ /* 0x000fe200000001ff */
[----:B------:R-:W-:-:S03]  /*2c50*/  MOV R2, 0xffff ;  /* 0x0000ffff00027802 */ /* 0x000fc60000000f00 */
[----:B------:R-:W-:Y:S04]  /*2c60*/  DEPBAR.LE SB1, 0x36 ;  /* 0x00009d800000791a */ /* 0x000fe80000000000 */
[----:B------:R-:W1:Y:S02]  /*2c70*/  UTCATOMSWS.FIND_AND_SET.ALIGN UP0, UR5, UR5 ;  /* 0x00000005000575e3 */ /* 0x000e640008000800 */
[----:B-1----:R-:W-:Y:S01]  /*2c80*/  MOV R3, UR5 ;  /* 0x0000000500037c02 */ /* 0x002fe20008000f00 */
[----:B------:R-:W-:Y:S06]  /*2c90*/  BRA.U UP0, `(.L_x_53) ;  /* 0x0000000100187547 */ /* 0x000fec000b800000 */
.L_x_54:
[----:B------:R-:W-:Y:S05]  /*2ca0*/  NANOSLEEP 0x64 ;  /* 0x000000640000795d */ /* 0x000fea0003800000 */
[----:B------:R-:W-:-:S05]  /*2cb0*/  UMOV UR5, 0x10 ;  /* 0x0000001000057882 */ /* 0x000fca0000000000 */
[----:B------:R-:W-:Y:S04]  /*2cc0*/  DEPBAR.LE SB1, 0x36 ;  /* 0x00009d800000791a */ /* 0x000fe80000000000 */
[----:B------:R-:W1:Y:S02]  /*2cd0*/  UTCATOMSWS.FIND_AND_SET.ALIGN UP0, UR5, UR5 ;  /* 0x00000005000575e3 */ /* 0x000e640008000800 */
[----:B-1----:R-:W-:Y:S01]  /*2ce0*/  MOV R3, UR5 ;  /* 0x0000000500037c02 */ /* 0x002fe20008000f00 */
[----:B------:R-:W-:Y:S05]  /*2cf0*/  BRA.U !UP0, `(.L_x_54) ;  /* 0xfffffffd08e87547 */ /* 0x000fea000b83ffff */
.L_x_53:
[-C--:B------:R-:W-:Y:S02]  /*2d00*/  SHF.L.U32 R2, R2, R3.reuse, RZ ;  /* 0x0000000302027219 */ /* 0x080fe400000006ff */
[----:B------:R-:W-:Y:S01]  /*2d10*/  SHF.L.U32 R0, R0, R3, RZ ;  /* 0x0000000300007219 */ /* 0x000fe200000006ff */
[----:B------:R-:W-:Y:S02]  /*2d20*/  IMAD.SHL.U32 R3, R3, 0x20, RZ ;  /* 0x0000002003037824 */ /* 0x000fe400078e00ff */
[----:B------:R1:W-:Y:S04]  /*2d30*/  ATOMS.OR RZ, [UR4+0x14], R2 ;  /* 0x00001402ffff798c */ /* 0x0003e8000b000004 */
[----:B------:R1:W-:Y:S04]  /*2d40*/  ATOMS.OR RZ, [UR4+0x18], R0 ;  /* 0x00001800ffff798c */ /* 0x0003e8000b000004 */
[----:B------:R1:W-:Y:S01]  /*2d50*/  STS [UR37+0x160], R3 ;  /* 0x00016003ff007988 */ /* 0x0003e20008000825 */
[----:B------:R-:W-:Y:S05]  /*2d60*/  BRA `(.L_x_52) ;  /* 0x0000000000107947 */ /* 0x000fea0003800000 */
.L_x_51:
[----:B------:R-:W-:Y:S02]  /*2d70*/  MOV R0, 0xffffffff ;  /* 0xffffffff00007802 */ /* 0x000fe40000000f00 */
[----:B------:R-:W-:-:S03]  /*2d80*/  MOV R2, 0x2db0 ;  /* 0x00002db000027802 */ /* 0x000fc60000000f00 */
[----:B------:R1:W-:Y:S04]  /*2d90*/  STS [UR37+0x160], R0 ;  /* 0x00016000ff007988 */ /* 0x0003e80008000825 */
[----:B-1-3-5:R-:W-:Y:S05]  /*2da0*/  CALL.REL.NOINC `($__internal_1_$__cuda_sm10x_tcgen05_guardrail_trap_phase_invalid_during_alloc) ;  /* 0x0000007800f47944 */ /* 0x02afea0003c00000 */
.L_x_52:
[----:B------:R-:W-:Y:S05]  /*2db0*/  WARPSYNC.ALL ;  /* 0x0000000000007948 */ /* 0x000fea0003800000 */
[----:B------:R-:W2:Y:S01]  /*2dc0*/  S2UR UR5, SR_CgaCtaId ;  /* 0x00000000000579c3 */ /* 0x000ea20000008800 */
[----:B------:R-:W-:Y:S01]  /*2dd0*/  UMOV UR4, 0x400 ;  /* 0x0000040000047882 */ /* 0x000fe20000000000 */
[----:B------:R-:W-:-:S06]  /*2de0*/  NOP ;  /* 0x0000000000007918 */ /* 0x000fcc0000000000 */
[----:B------:R-:W-:Y:S06]  /*2df0*/  BAR.ARV 0x6, 0xa0 ;  /* 0x0182800000007b1d */ /* 0x000fec0000002000 */
[----:B------:R-:W4:Y:S01]  /*2e00*/  LDCU UR7, c[0x0][0x38c] ;  /* 0x00007180ff0777ac */ /* 0x000f220008000800 */
[----:B------:R-:W-:Y:S01]  /*2e10*/  IMAD.MOV.U32 R11, RZ, RZ, 0x1 ;  /* 0x00000001ff0b7424 */ /* 0x000fe200078e00ff */
[----:B------:R-:W-:Y:S01]  /*2e20*/  CS2R R8, SRZ ;  /* 0x0000000000087805 */ /* 0x000fe2000001ff00 */
[----:B------:R-:W-:Y:S01]  /*2e30*/  IMAD.MOV.U32 R10, RZ, RZ, RZ ;  /* 0x000000ffff0a7224 */ /* 0x000fe200078e00ff */
[----:B------:R-:W3:Y:S01]  /*2e40*/  LDCU UR6, c[0x0][0x38c] ;  /* 0x00007180ff0677ac */ /* 0x000ee20008000800 */
[----:B------:R-:W-:Y:S01]  /*2e50*/  UMOV UR15, URZ ;  /* 0x000000ff000f7c82 */ /* 0x000fe20008000000 */
[----:B------:R-:W-:Y:S01]  /*2e60*/  UMOV UR14, URZ ;  /* 0x000000ff000e7c82 */ /* 0x000fe20008000000 */
[----:B--2---:R-:W-:Y:S01]  /*2e70*/  ULEA UR5, UR5, UR4, 0x18 ;  /* 0x0000000405057291 */ /* 0x004fe2000f8ec0ff */
[----:B------:R-:W-:Y:S01]  /*2e80*/  UMOV UR24, 0x0 ;  /* 0x0000000000187882 */ /* 0x000fe20000000000 */
[----:B------:R-:W-:-:S02]  /*2e90*/  UMOV UR25, 0x8200010 ;  /* 0x0820001000197882 */ /* 0x000fc40000000000 */
[----:B------:R-:W-:Y:S02]  /*2ea0*/  UIADD3 UR10, UPT, UPT, UR5, 0x8400, URZ ;  /* 0x00008400050a7890 */ /* 0x000fe4000fffe0ff */
[----:B------:R-:W-:Y:S02]  /*2eb0*/  UIADD3 UR11, UPT, UPT, UR5, 0x20400, URZ ;  /* 0x00020400050b7890 */ /* 0x000fe4000fffe0ff */
[----:B----4-:R-:W-:Y:S01]  /*2ec0*/  UIADD3 UR7, UPT, UPT, UR7, 0x3f, URZ ;  /* 0x0000003f07077890 */ /* 0x010fe2000fffe0ff */
[----:B-1----:R-:W1:Y:S01]  /*2ed0*/  LDS R0, [UR5+0x160] ;  /* 0x00016005ff007984 */ /* 0x002e620008000800 */
[----:B------:R-:W-:Y:S02]  /*2ee0*/  USHF.R.U32.HI UR10, URZ, 0x4, UR10 ;  /* 0x00000004ff0a7899 */ /* 0x000fe4000801160a */
[----:B------:R-:W-:Y:S02]  /*2ef0*/  USHF.R.S32.HI UR4, URZ, 0x1f, UR7 ;  /* 0x0000001fff047899 */ /* 0x000fe40008011407 */
[----:B------:R-:W-:-:S02]  /*2f00*/  USHF.R.U32.HI UR11, URZ, 0x4, UR11 ;  /* 0x00000004ff0b7899 */ /* 0x000fc4000801160b */
[----:B------:R-:W-:Y:S02]  /*2f10*/  ULEA.HI UR4, UR4, UR7, URZ, 0x6 ;  /* 0x0000000704047291 */ /* 0x000fe4000f8f30ff */
[----:B------:R-:W-:Y:S02]  /*2f20*/  ULOP3.LUT UR10, UR10, 0x3fff, URZ, 0xc0, !UPT ;  /* 0x00003fff0a0a7892 */ /* 0x000fe4000f8ec0ff */
[----:B------:R-:W-:Y:S02]  /*2f30*/  USHF.R.S32.HI UR4, URZ, 0x6, UR4 ;  /* 0x00000006ff047899 */ /* 0x000fe40008011404 */
[----:B------:R-:W-:Y:S02]  /*2f40*/  ULOP3.LUT UR11, UR11, 0x3fff, URZ, 0xc0, !UPT ;  /* 0x00003fff0b0b7892 */ /* 0x000fe4000f8ec0ff */
[----:B------:R-:W-:Y:S01]  /*2f50*/  UISETP.LT.AND UP0, UPT, UR4, 0x1, UPT ;  /* 0x000000010400788c */ /* 0x000fe2000bf01270 */
[----:B------:R-:W-:Y:S01]  /*2f60*/  UMOV UR22, 0x0 ;  /* 0x0000000000167882 */ /* 0x000fe20000000000 */
[----:B------:R-:W-:-:S02]  /*2f70*/  UMOV UR23, 0x8200010 ;  /* 0x0820001000177882 */ /* 0x000fc40000000000 */
[----:B------:R-:W-:Y:S02]  /*2f80*/  USEL UR9, UR4, 0x1, !UP0 ;  /* 0x0000000104097887 */ /* 0x000fe4000c000000 */
[----:B------:R-:W-:Y:S02]  /*2f90*/  ULOP3.LUT UR10, UR10, 0x10000, URZ, 0xfc, !UPT ;  /* 0x000100000a0a7892 */ /* 0x000fe4000f8efcff */
[----:B------:R-:W-:Y:S02]  /*2fa0*/  ULOP3.LUT UR11, UR11, 0x10000, URZ, 0xfc, !UPT ;  /* 0x000100000b0b7892 */ /* 0x000fe4000f8efcff */
[----:B------:R-:W-:Y:S02]  /*2fb0*/  UIADD3 UR9, UPT, UPT, -UR9, URZ, URZ ;  /* 0x000000ff09097290 */ /* 0x000fe4000fffe1ff */
[----:B---3--:R-:W-:Y:S01]  /*2fc0*/  UISETP.GE.AND UP3, UPT, UR6, 0x1, UPT ;  /* 0x000000010600788c */ /* 0x008fe2000bf66270 */
[----:B------:R-:W-:Y:S01]  /*2fd0*/  UMOV UR20, 0x0 ;  /* 0x0000000000147882 */ /* 0x000fe20000000000 */
[----:B------:R-:W-:Y:S01]  /*2fe0*/  UMOV UR21, 0x8200010 ;  /* 0x0820001000157882 */ /* 0x000fe20000000000 */
[----:B------:R-:W-:Y:S01]  /*2ff0*/  UMOV UR18, 0x0 ;  /* 0x0000000000127882 */ /* 0x000fe20000000000 */
[----:B------:R-:W-:Y:S01]  /*3000*/  UMOV UR19, 0x8200010 ;  /* 0x0820001000137882 */ /* 0x000fe20000000000 */
[----:B-1----:R-:W-:-:S15]  /*3010*/  R2UR UR16, R0 ;  /* 0x00000000001072ca */ /* 0x002fde00000e0000 */
.L_x_61:
[----:B------:R-:W-:Y:S02]  /*3020*/  LEA R0, R10, UR5, 0x3 ;  /* 0x000000050a007c11 */ /* 0x000fe4000f8e18ff */
[----:B------:R-:W-:Y:S02]  /*3030*/  SHF.L.U32 R2, R9, 0x1f, RZ ;  /* 0x0000001f09027819 */ /* 0x000fe400000006ff */
[----:B------:R-:W-:Y:S01]  /*3040*/  PLOP3.LUT P0, PT, PT, PT, UP3, 0x80, 0x8 ;  /* 0x000000000008781c */ /* 0x000fe20003f0f038 */
[----:B------:R-:W-:Y:S01]  /*3050*/  VIADD R3, R0, 0xc0 ;  /* 0x000000c000037836 */ /* 0x000fe20000000000 */
[----:B-1----:R-:W1:Y:S02]  /*3060*/  SYNCS.PHASECHK.TRANS64.TRYWAIT P1, [R0+URZ+0xb0], R2 ;  /* 0x0000b002000075a7 */ /* 0x002e6400080211ff */
[----:B-1-3--:R-:W-:Y:S09]  /*3070*/  @!P1 BRA `(.L_x_55) ;  /* 0x0000007000809947 */ /* 0x00aff20003800000 */
.L_x_232:
[----:B------:R-:W-:Y:S01]  /*3080*/  LEA R4, R10, UR5, 0x4 ;  /* 0x000000050a047c11 */ /* 0x000fe2000f8e20ff */
[----:B------:R-:W-:Y:S01]  /*3090*/  @UP3 ULEA UR6, UR14, UR5, 0x3 ;  /* 0x000000050e063291 */ /* 0x000fe2000f8e18ff */
[----:B------:R-:W-:Y:S01]  /*30a0*/  PLOP3.LUT P2, PT, PT, PT, PT, 0x80, 0x8 ;  /* 0x000000000008781c */ /* 0x000fe20003f4f070 */
[----:B------:R-:W-:Y:S01]  /*30b0*/  ULEA UR7, UR15, UR5, 0x3 ;  /* 0x000000050f077291 */ /* 0x000fe2000f8e18ff */
[----:B------:R-:W-:Y:S01]  /*30c0*/  PRMT R3, RZ, 0x654, R3 ;  /* 0x00000654ff037816 */ /* 0x000fe20000000003 */
[----:B------:R-:W-:Y:S01]  /*30d0*/  ULEA UR8, UR15, UR16, 0x7 ;  /* 0x000000100f087291 */ /* 0x000fe2000f8e38ff */
[----:B------:R-:W2:Y:S01]  /*30e0*/  LDS.128 R4, [R4+0x140] ;  /* 0x0001400004047984 */ /* 0x000ea20000000c00 */
[----:B-1----:R-:W-:Y:S02]  /*30f0*/  @P0 SHF.L.U32 R2, R8, 0x1f, RZ ;  /* 0x0000001f08020819 */ /* 0x002fe400000006ff */
[----:B------:R-:W-:Y:S01]  /*3100*/  SHF.L.U32 R0, R11, 0x1f, RZ ;  /* 0x0000001f0b007819 */ /* 0x000fe200000006ff */
[----:B------:R-:W-:Y:S01]  /*3110*/  @!PT LDS RZ, [RZ] ;  /* 0x00000000fffff984 */ /* 0x000fe20000000800 */
[----:B------:R-:W-:Y:S01]  /*3120*/  @!PT LDS RZ, [RZ] ;  /* 0x00000000fffff984 */ /* 0x000fe20000000800 */
[----:B------:R-:W-:Y:S01]  /*3130*/  @!PT LDS RZ, [RZ] ;  /* 0x00000000fffff984 */ /* 0x000fe20000000800 */
[----:B------:R-:W-:Y:S01]  /*3140*/  @!PT LDS RZ, [RZ] ;  /* 0x00000000fffff984 */ /* 0x000fe20000000800 */
[----:B------:R1:W-:Y:S06]  /*3150*/  MEMBAR.ALL.CTA ;  /* 0x0000000000007992 */ /* 0x0003ec0000008000 */
[----:B-1----:R-:W1:Y:S02]  /*3160*/  FENCE.VIEW.ASYNC.S ;  /* 0x00000000000073c6 */ /* 0x002e640000000000 */
[----:B-1----:R1:W-:Y:S01]  /*3170*/  SYNCS.ARRIVE.TRANS64.RED.A1T0 RZ, [R3+URZ], RZ ;  /* 0x000000ff03ff79a7 */ /* 0x0023e200081004ff */
[----:B------:R1:W3:Y:S01]  /*3180*/  @P0 SYNCS.PHASECHK.TRANS64.TRYWAIT P2, [UR6], R2 ;  /* 0x00000002ff0005a7 */ /* 0x0002e20008041106 */
[----:B--2---:R-:W-:Y:S01]  /*3190*/  LOP3.LUT P1, RZ, R6, 0x1, RZ, 0xc0, !PT ;  /* 0x0000000106ff7812 */ /* 0x004fe2000782c0ff */
[----:B------:R-:W2:Y:S02]  /*31a0*/  SYNCS.PHASECHK.TRANS64.TRYWAIT P0, [UR7+0xf0], R0 ;  /* 0x0000f000ff0075a7 */ /* 0x000ea40008001107 */
[----:B-123--:R-:W-:Y:S10]  /*31b0*/  @!P0 BRA `(.L_x_56) ;  /* 0x0000007000448947 */ /* 0x00eff40003800000 */
.L_x_234:
[----:B------:R-:W-:Y:S01]  /*31c0*/  IADD3 R10, PT, PT, R10, 0x1, RZ ;  /* 0x000000010a0a7810 */ /* 0x000fe20007ffe0ff */
[----:B------:R-:W-:Y:S06]  /*31d0*/  BRA.U !UP3, `(.L_x_57) ;  /* 0x000000010bc07547 */ /* 0x000fec000b800000 */
[----:B------:R-:W-:Y:S01]  /*31e0*/  UPLOP3.LUT UP4, UPT, UPT, UPT, UPT, 0x40, 0x4 ;  /* 0x000000000004789c */ /* 0x000fe20003f8e870 */
[----:B------:R-:W-:Y:S01]  /*31f0*/  UMOV UR13, UR9 ;  /* 0x00000009000d7c82 */ /* 0x000fe20008000000 */
[----:B------:R-:W-:Y:S01]  /*3200*/  UMOV UR12, UR4 ;  /* 0x00000004000c7c82 */ /* 0x000fe20008000000 */
[----:B------:R-:W-:-:S08]  /*3210*/  UMOV UR17, UR14 ;  /* 0x0000000e00117c82 */ /* 0x000fd00008000000 */
.L_x_60:
[----:B------:R-:W-:Y:S02]  /*3220*/  UIADD3 UR13, UPT, UPT, UR13, 0x1, URZ ;  /* 0x000000010d0d7890 */ /* 0x000fe4000fffe0ff */
[----:B--2---:R-:W-:Y:S02]  /*3230*/  ULEA UR6, UR17, UR5, 0x3 ;  /* 0x0000000511067291 */ /* 0x004fe4000f8e18ff */
[----:B------:R-:W-:Y:S01]  /*3240*/  UISETP.NE.AND UP0, UPT, UR13, URZ, UPT ;  /* 0x000000ff0d00728c */ /* 0x000fe2000bf05270 */
[----:B---3--:R-:W-:Y:S10]  /*3250*/  @P2 BRA `(.L_x_58) ;  /* 0x00000000000c2947 */ /* 0x008ff40003800000 */
[----:B-1----:R-:W-:Y:S04]  /*3260*/  SHF.L.U32 R2, R8, 0x1f, RZ ;  /* 0x0000001f08027819 */ /* 0x002fe800000006ff */
[----:B------:R-:W1:Y:S02]  /*3270*/  SYNCS.PHASECHK.TRANS64.TRYWAIT P0, [UR6], R2 ;  /* 0x00000002ff0075a7 */ /* 0x000e640008001106 */
[----:B-1----:R-:W-:Y:S05]  /*3280*/  @!P0 BRA `(.L_x_59) ;  /* 0x0000007000288947 */ /* 0x002fea0003800000 */
.L_x_58:
[----:B------:R-:W-:Y:S01]  /*3290*/  UISETP.NE.AND UP1, UPT, UR12, 0x1, UPT ;  /* 0x000000010c00788c */ /* 0x000fe2000bf25270 */
[----:B------:R-:W-:Y:S01]  /*32a0*/  PLOP3.LUT P2, PT, PT, PT, PT, 0x80, 0x8 ;  /* 0x000000000008781c */ /* 0x000fe20003f4f070 */
[----:B------:R-:W-:Y:S02]  /*32b0*/  UIADD3 UR14, UPT, UPT, UR17, 0x1, URZ ;  /* 0x00000001110e7890 */ /* 0x000fe4000fffe0ff */
[----:B------:R-:W-:Y:S02]  /*32c0*/  ULEA UR28, UR17, UR11, 0xa ;  /* 0x0000000b111c7291 */ /* 0x000fe4000f8e50ff */
[----:B------:R-:W-:Y:S01]  /*32d0*/  UISETP.NE.AND UP2, UPT, UR14, 0x6, UPT ;  /* 0x000000060e00788c */ /* 0x000fe2000bf45270 */
[----:B------:R-:W-:Y:S01]  /*32e0*/  PLOP3.LUT P0, PT, PT, PT, UP1, 0x80, 0x8 ;  /* 0x000000000008781c */ /* 0x000fe20003f0f018 */
[----:B------:R-:W-:Y:S02]  /*32f0*/  UIADD3 UR40, UPT, UPT, UR28, 0x2, URZ ;  /* 0x000000021c287890 */ /* 0x000fe4000fffe0ff */
[----:B------:R-:W-:Y:S02]  /*3300*/  USEL UR27, URZ, 0x1, UP2 ;  /* 0x00000001ff1b7887 */ /* 0x000fe40009000000 */
[----:B------:R-:W-:Y:S02]  /*3310*/  USEL UR14, UR14, URZ, UP2 ;  /* 0x000000ff0e0e7287 */ /* 0x000fe40009000000 */
[----:B------:R-:W-:Y:S02]  /*3320*/  UIADD3 UR36, UPT, UPT, UR28, 0x4, URZ ;  /* 0x000000041c247890 */ /* 0x000fe4000fffe0ff */
[----:B------:R-:W-:Y:S01]  /*3330*/  @UP1 ULEA UR26, UR14, UR5, 0x3 ;  /* 0x000000050e1a1291 */ /* 0x000fe2000f8e18ff */
[----:B------:R-:W-:Y:S01]  /*3340*/  LOP3.LUT R8, R8, UR27, RZ, 0x3c, !PT ;  /* 0x0000001b08087c12 */ /* 0x000fe2000f8e3cff */
[----:B------:R-:W-:Y:S02]  /*3350*/  UIADD3 UR32, UPT, UPT, UR28, 0x6, URZ ;  /* 0x000000061c207890 */ /* 0x000fe4000fffe0ff */
[----:B------:R-:W-:Y:S01]  /*3360*/  UIADD3 UR6, UPT, UPT, UR6, 0x30, URZ ;  /* 0x0000003006067890 */ /* 0x000fe2000fffe0ff */
[----:B-1----:R-:W-:Y:S01]  /*3370*/  @P0 SHF.L.U32 R0, R8, 0x1f, RZ ;  /* 0x0000001f08000819 */ /* 0x002fe200000006ff */
[----:B------:R-:W-:Y:S01]  /*3380*/  UIADD3 UR12, UPT, UPT, UR12, -0x1, URZ ;  /* 0xffffffff0c0c7890 */ /* 0x000fe2000fffe0ff */
[----:B------:R-:W-:Y:S02]  /*3390*/  UMOV UR29, 0x40004040 ;  /* 0x40004040001d7882 */ /* 0x000fe40000000000 */
[----:B------:R2:W3:Y:S01]  /*33a0*/  @P0 SYNCS.PHASECHK.TRANS64.TRYWAIT P2, [UR26], R0 ;  /* 0x00000000ff0005a7 */ /* 0x0004e2000804111a */
[----:B------:R-:W-:Y:S01]  /*33b0*/  ULEA UR26, UR17, UR10, 0xa ;  /* 0x0000000a111a7291 */ /* 0x000fe2000f8e50ff */
[----:B------:R-:W-:Y:S01]  /*33c0*/  UMOV UR27, 0x40004040 ;  /* 0x40004040001b7882 */ /* 0x000fe20000000000 */
[----:B------:R-:W-:Y:S02]  /*33d0*/  UMOV UR41, 0x40004040 ;  /* 0x4000404000297882 */ /* 0x000fe40000000000 */
[----:B------:R-:W-:Y:S02]  /*33e0*/  UIADD3 UR38, UPT, UPT, UR26, 0x2, URZ ;  /* 0x000000021a267890 */ /* 0x000fe4000fffe0ff */
[----:B------:R-:W-:Y:S02]  /*33f0*/  UIADD3 UR34, UPT, UPT, UR26, 0x4, URZ ;  /* 0x000000041a227890 */ /* 0x000fe4000fffe0ff */
[----:B------:R-:W-:Y:S01]  /*3400*/  UIADD3 UR30, UPT, UPT, UR26, 0x6, URZ ;  /* 0x000000061a1e7890 */ /* 0x000fe2000fffe0ff */
[----:B------:R2:W-:Y:S01]  /*3410*/  UTCHMMA gdesc[UR26], gdesc[UR28], tmem[UR8], tmem[UR24], idesc[UR25], UP4 ;  /* 0x00ff181c1a0075ea */ /* 0x0005e2000a000008 */
[----:B------:R-:W-:Y:S01]  /*3420*/  UPLOP3.LUT UP4, UPT, UPT, UPT, UPT, 0x80, 0x8 ;  /* 0x000000000008789c */ /* 0x000fe20003f8f070 */
[----:B------:R-:W-:Y:S01]  /*3430*/  UMOV UR39, 0x40004040 ;  /* 0x4000404000277882 */ /* 0x000fe20000000000 */
[----:B------:R-:W-:Y:S01]  /*3440*/  UMOV UR37, 0x40004040 ;  /* 0x4000404000257882 */ /* 0x000fe20000000000 */
[----:B------:R2:W-:Y:S01]  /*3450*/  UTCHMMA gdesc[UR38], gdesc[UR40], tmem[UR8], tmem[UR22], idesc[UR23], UPT ;  /* 0x00ff1628260075ea */ /* 0x0005e2000b800008 */
[----:B------:R-:W-:Y:S01]  /*3460*/  UMOV UR35, 0x40004040 ;  /* 0x4000404000237882 */ /* 0x000fe20000000000 */
[----:B------:R-:W-:Y:S01]  /*3470*/  UMOV UR33, 0x40004040 ;  /* 0x4000404000217882 */ /* 0x000fe20000000000 */
[----:B------:R-:W-:Y:S01]  /*3480*/  UMOV UR31, 0x40004040 ;  /* 0x40004040001f7882 */ /* 0x000fe20000000000 */
[----:B------:R2:W-:Y:S01]  /*3490*/  UTCHMMA gdesc[UR34], gdesc[UR36], tmem[UR8], tmem[UR20], idesc[UR21], UPT ;  /* 0x00ff1424220075ea */ /* 0x0005e2000b800008 */
[----:B------:R2:W-:Y:S01]  /*34a0*/  UTCHMMA gdesc[UR30], gdesc[UR32], tmem[UR8], tmem[UR18], idesc[UR19], UPT ;  /* 0x00ff12201e0075ea */ /* 0x0005e2000b800008 */
[----:B------:R2:W-:Y:S01]  /*34b0*/  UTCBAR [UR6], URZ ;  /* 0x000000ff060073e9 */ /* 0x0005e200080000ff */
[----:B------:R-:W-:Y:S01]  /*34c0*/  UMOV UR17, UR14 ;  /* 0x0000000e00117c82 */ /* 0x000fe20008000000 */
[----:B------:R-:W-:Y:S05]  /*34d0*/  BRA.U UP0, `(.L_x_60) ;  /* 0xfffffffd00507547 */ /* 0x000fea000b83ffff */
.L_x_57:
[----:B------:R-:W-:Y:S01]  /*34e0*/  UIADD3 UR15, UPT, UPT, UR15, 0x1, URZ ;  /* 0x000000010f0f7890 */ /* 0x000fe2000fffe0ff */
[C---:B------:R-:W-:Y:S01]  /*34f0*/  ISETP.NE.AND P0, PT, R10.reuse, 0x2, PT ;  /* 0x000000020a00780c */ /* 0x040fe20003f05270 */
[----:B------:R-:W-:Y:S02]  /*3500*/  UIADD3 UR7, UPT, UPT, UR7, 0xd0, URZ ;  /* 0x000000d007077890 */ /* 0x000fe4000fffe0ff */
[----:B------:R-:W-:Y:S01]  /*3510*/  UISETP.NE.AND UP0, UPT, UR15, 0x4, UPT ;  /* 0x000000040f00788c */ /* 0x000fe2000bf05270 */
[----:B-12---:R-:W-:Y:S02]  /*3520*/  SEL R0, RZ, 0x1, P0 ;  /* 0x00000001ff007807 */ /* 0x006fe40000000000 */
[----:B------:R-:W-:Y:S01]  /*3530*/  SEL R10, R10, RZ, P0 ;  /* 0x000000ff0a0a7207 */ /* 0x000fe20000000000 */
[----:B------:R-:W-:Y:S01]  /*3540*/  USEL UR6, URZ, 0x1, UP0 ;  /* 0x00000001ff067887 */ /* 0x000fe20008000000 */
[----:B------:R-:W-:Y:S01]  /*3550*/  LOP3.LUT R9, R9, R0, RZ, 0x3c, !PT ;  /* 0x0000000009097212 */ /* 0x000fe200078e3cff */
[----:B------:R-:W-:Y:S01]  /*3560*/  USEL UR15, UR15, URZ, UP0 ;  /* 0x000000ff0f0f7287 */ /* 0x000fe20008000000 */
[----:B------:R1:W-:Y:S03]  /*3570*/  UTCBAR [UR7], URZ ;  /* 0x000000ff070073e9 */ /* 0x0003e600080000ff */
[----:B------:R-:W-:Y:S01]  /*3580*/  LOP3.LUT R11, R11, UR6, RZ, 0x3c, !PT ;  /* 0x000000060b0b7c12 */ /* 0x000fe2000f8e3cff */
[----:B------:R-:W-:Y:S07]  /*3590*/  @P1 BRA `(.L_x_61) ;  /* 0xfffffff800a01947 */ /* 0x000fee000383ffff */
[----:B------:R-:W2:Y:S01]  /*35a0*/  S2UR UR4, SR_CgaCtaId ;  /* 0x00000000000479c3 */ /* 0x000ea20000008800 */
[----:B------:R-:W-:Y:S01]  /*35b0*/  ELECT P0, URZ, PT ;  /* 0x0000000000ff782f */ /* 0x000fe20003800000 */
[----:B------:R-:W-:Y:S01]  /*35c0*/  IMAD.MOV.U32 R0, RZ, RZ, 0x1 ;  /* 0x00000001ff007424 */ /* 0x000fe200078e00ff */
[----:B------:R-:W-:Y:S01]  /*35d0*/  UIADD3 UR5, UPT, UPT, UR5, 0xf0, URZ ;  /* 0x000000f005057890 */ /* 0x000fe2000fffe0ff */
[----:B------:R-:W-:Y:S01]  /*35e0*/  SHF.L.U32 R2, R11, 0x1f, RZ ;  /* 0x0000001f0b027819 */ /* 0x000fe200000006ff */
[----:B------:R-:W-:-:S03]  /*35f0*/  UMOV UR6, 0x40 ;  /* 0x0000004000067882 */ /* 0x000fc60000000000 */
[----:B------:R-:W-:Y:S01]  /*3600*/  UVIRTCOUNT.DEALLOC.SMPOOL 0x80 ;  /* 0x000000800000784c */ /* 0x000fe20000000000 */
[----:B--2---:R-:W-:Y:S02]  /*3610*/  ULEA UR4, UR4, UR6, 0x18 ;  /* 0x0000000604047291 */ /* 0x004fe4000f8ec0ff */
[----:B------:R-:W-:-:S07]  /*3620*/  ULEA UR6, UR15, UR5, 0x3 ;  /* 0x000000050f067291 */ /* 0x000fce000f8e18ff */
[----:B------:R2:W-:Y:S02]  /*3630*/  @P0 STS.U8 [UR4+0x1c], R0 ;  /* 0x00001c00ff000988 */ /* 0x0005e40008000004 */
[----:B------:R-:W4:Y:S02]  /*3640*/  SYNCS.PHASECHK.TRANS64.TRYWAIT P0, [UR6], R2 ;  /* 0x00000002ff0075a7 */ /* 0x000f240008001106 */
[----:B--2-4-:R-:W-:Y:S05]  /*3650*/  @!P0 BRA `(.L_x_62) ;  /* 0x0000006c004c8947 */ /* 0x014fea0003800000 */
.L_x_237:
[----:B-1----:R-:W-:-:S04]  /*3660*/  UIADD3 UR7, UPT, UPT, UR15, 0x1, URZ ;  /* 0x000000010f077890 */ /* 0x002fc8000fffe0ff */
[----:B------:R-:W-:-:S04]  /*3670*/  UISETP.NE.AND UP0, UPT, UR7, 0x4, UPT ;  /* 0x000000040700788c */ /* 0x000fc8000bf05270 */
[----:B------:R-:W-:Y:S02]  /*3680*/  USEL UR8, URZ, 0x1, UP0 ;  /* 0x00000001ff087887 */ /* 0x000fe40008000000 */
[----:B------:R-:W-:-:S04]  /*3690*/  USEL UR7, UR7, URZ, UP0 ;  /* 0x000000ff07077287 */ /* 0x000fc80008000000 */
[----:B------:R-:W-:Y:S01]  /*36a0*/  ULEA UR6, UR7, UR5, 0x3 ;  /* 0x0000000507067291 */ /* 0x000fe2000f8e18ff */
[----:B--2---:R-:W-:-:S04]  /*36b0*/  LOP3.LUT R2, R11, UR8, RZ, 0x3c, !PT ;  /* 0x000000080b027c12 */ /* 0x004fc8000f8e3cff */
[----:B------:R-:W-:-:S04]  /*36c0*/  SHF.L.U32 R3, R2, 0x1f, RZ ;  /* 0x0000001f02037819 */ /* 0x000fc800000006ff */
[----:B------:R-:W1:Y:S02]  /*36d0*/  SYNCS.PHASECHK.TRANS64.TRYWAIT P0, [UR6], R3 ;  /* 0x00000003ff0075a7 */ /* 0x000e640008001106 */
[----:B-1----:R-:W-:Y:S05]  /*36e0*/  @!P0 BRA `(.L_x_63) ;  /* 0x0000006c00408947 */ /* 0x002fea0003800000 */
.L_x_239:
        /* <DEDUP_REMOVED lines=9> */
.L_x_241:
[----:B------:R-:W-:-:S04]  /*3780*/  UIADD3 UR7, UPT, UPT, UR7, 0x1, URZ ;  /* 0x0000000107077890 */ /* 0x000fc8000fffe0ff */
[----:B------:R-:W-:-:S04]  /*3790*/  UISETP.NE.AND UP0, UPT, UR7, 0x4, UPT ;  /* 0x000000040700788c */ /* 0x000fc8000bf05270 */
[----:B------:R-:W-:Y:S02]  /*37a0*/  USEL UR6, URZ, 0x1, UP0 ;  /* 0x00000001ff067887 */ /* 0x000fe40008000000 */
[----:B------:R-:W-:-:S04]  /*37b0*/  USEL UR7, UR7, URZ, UP0 ;  /* 0x000000ff07077287 */ /* 0x000fc80008000000 */
[----:B------:R-:W-:Y:S01]  /*37c0*/  ULEA UR7, UR7, UR5, 0x3 ;  /* 0x0000000507077291 */ /* 0x000fe2000f8e18ff */
[----:B------:R-:W-:-:S04]  /*37d0*/  LOP3.LUT R2, R2, UR6, RZ, 0x3c, !PT ;  /* 0x0000000602027c12 */ /* 0x000fc8000f8e3cff */
[----:B------:R-:W-:-:S04]  /*37e0*/  SHF.L.U32 R2, R2, 0x1f, RZ ;  /* 0x0000001f02027819 */ /* 0x000fc800000006ff */
[----:B------:R-:W2:Y:S02]  /*37f0*/  SYNCS.PHASECHK.TRANS64.TRYWAIT P0, [UR7], R2 ;  /* 0x00000002ff0075a7 */ /* 0x000ea40008001107 */
[----:B--2---:R-:W-:Y:S05]  /*3800*/  @!P0 BRA `(.L_x_65) ;  /* 0x0000006c00288947 */ /* 0x004fea0003800000 */
.L_x_243:
[----:B------:R-:W-:Y:S01]  /*3810*/  NOP ;  /* 0x0000000000007918 */ /* 0x000fe20000000000 */
[----:B-1----:R-:W1:Y:S01]  /*3820*/  LDS R0, [UR4+0x14] ;  /* 0x00001404ff007984 */ /* 0x002e620008000800 */
[----:B------:R-:W-:Y:S01]  /*3830*/  ULOP3.LUT UR6, UR16, 0xffff, URZ, 0xc0, !UPT ;  /* 0x0000ffff10067892 */ /* 0x000fe2000f8ec0ff */
[----:B------:R-:W-:Y:S01]  /*3840*/  UMOV UR8, 0xffff ;  /* 0x0000ffff00087882 */ /* 0x000fe20000000000 */
[----:B------:R-:W-:Y:S02]  /*3850*/  UMOV UR5, 0x1 ;  /* 0x0000000100057882 */ /* 0x000fe40000000000 */
[----:B------:R-:W-:-:S04]  /*3860*/  USHF.R.U32.HI UR6, URZ, 0x5, UR6 ;  /* 0x00000005ff067899 */ /* 0x000fc80008011606 */
[----:B------:R-:W-:Y:S02]  /*3870*/  USHF.L.U32 UR8, UR8, UR6, URZ ;  /* 0x0000000608087299 */ /* 0x000fe400080006ff */
[----:B------:R-:W-:-:S04]  /*3880*/  USHF.L.U32 UR5, UR5, UR6, URZ ;  /* 0x0000000605057299 */ /* 0x000fc800080006ff */
[----:B-1----:R-:W-:-:S04]  /*3890*/  LOP3.LUT R0, R0, UR8, RZ, 0xc0, !PT ;  /* 0x0000000800007c12 */ /* 0x002fc8000f8ec0ff */
[----:B------:R-:W-:-:S13]  /*38a0*/  ISETP.NE.AND P0, PT, R0, UR8, PT ;  /* 0x0000000800007c0c */ /* 0x000fda000bf05270 */
[----:B------:R-:W-:Y:S05]  /*38b0*/  @P0 BRA `(.L_x_66) ;  /* 0x0000000000580947 */ /* 0x000fea0003800000 */
[----:B------:R-:W1:Y:S02]  /*38c0*/  LDS R0, [UR4+0x18] ;  /* 0x00001804ff007984 */ /* 0x000e640008000800 */
[----:B-1----:R-:W-:-:S04]  /*38d0*/  LOP3.LUT R0, R0, UR5, RZ, 0xc0, !PT ;  /* 0x0000000500007c12 */ /* 0x002fc8000f8ec0ff */
[----:B------:R-:W-:-:S13]  /*38e0*/  ISETP.NE.AND P0, PT, R0, UR5, PT ;  /* 0x0000000500007c0c */ /* 0x000fda000bf05270 */
[----:B------:R-:W-:Y:S05]  /*38f0*/  @P0 BRA `(.L_x_67) ;  /* 0x00000000003c0947 */ /* 0x000fea0003800000 */
[----:B------:R-:W1:Y:S01]  /*3900*/  S2R R2, SR_LANEID ;  /* 0x0000000000027919 */ /* 0x000e620000000000 */
[----:B------:R-:W-:Y:S01]  /*3910*/  ULOP3.LUT UR8, URZ, UR8, URZ, 0x33, !UPT ;  /* 0x00000008ff087292 */ /* 0x000fe2000f8e33ff */
[----:B------:R-:W-:Y:S02]  /*3920*/  VOTEU.ANY UR7, UPT, PT ;  /* 0x0000000000077886 */ /* 0x000fe400038e0100 */
[----:B------:R-:W-:-:S03]  /*3930*/  UFLO.U32 UR7, UR7 ;  /* 0x00000007000772bd */ /* 0x000fc600080e0000 */
[----:B------:R-:W-:-:S04]  /*3940*/  IMAD.U32 R0, RZ, RZ, UR8 ;  /* 0x00000008ff007e24 */ /* 0x000fc8000f8e00ff */
[----:B------:R2:W4:Y:S02]  /*3950*/  REDUX UR6, R0 ;  /* 0x00000000000673c4 */ /* 0x0005240000000000 */
[----:B------:R1:W-:Y:S02]  /*3960*/  UTCATOMSWS.AND URZ, UR8 ;  /* 0x0000000800ff79e3 */ /* 0x0003e40008000000 */
[----:B-1----:R-:W-:Y:S02]  /*3970*/  ISETP.EQ.U32.AND P0, PT, R2, UR7, PT ;  /* 0x0000000702007c0c */ /* 0x002fe4000bf02070 */
[----:B--2---:R-:W-:Y:S02]  /*3980*/  LOP3.LUT R0, RZ, UR5, RZ, 0x33, !PT ;  /* 0x00000005ff007c12 */ /* 0x004fe4000f8e33ff */
[----:B----4-:R-:W-:Y:S02]  /*3990*/  MOV R2, UR6 ;  /* 0x0000000600027c02 */ /* 0x010fe40008000f00 */
[----:B------:R-:W1:Y:S07]  /*39a0*/  REDUX UR5, R0 ;  /* 0x00000000000573c4 */ /* 0x000e6e0000000000 */
[----:B------:R2:W-:Y:S01]  /*39b0*/  @P0 ATOMS.AND RZ, [UR4+0x14], R2 ;  /* 0x00001402ffff098c */ /* 0x0005e2000a800004 */
[----:B-1----:R-:W-:-:S05]  /*39c0*/  IMAD.U32 R0, RZ, RZ, UR5 ;  /* 0x00000005ff007e24 */ /* 0x002fca000f8e00ff */
[----:B------:R2:W-:Y:S01]  /*39d0*/  @P0 ATOMS.AND RZ, [UR4+0x18], R0 ;  /* 0x00001800ffff098c */ /* 0x0005e2000a800004 */
[----:B------:R-:W-:Y:S05]  /*39e0*/  BRA `(.L_x_68) ;  /* 0x0000000000147947 */ /* 0x000fea0003800000 */
.L_x_67:
[----:B------:R-:W-:Y:S02]  /*39f0*/  MOV R2, 0x3a10 ;  /* 0x00003a1000027802 */ /* 0x000fe40000000f00 */
[----:B---3-5:R-:W-:Y:S05]  /*3a00*/  CALL.REL.NOINC `($__internal_0_$__cuda_sm10x_tcgen05_guardrail_trap_col_being_dealloced_not_returned_by_alloc) ;  /* 0x0000006c00d07944 */ /* 0x028fea0003c00000 */
[----:B------:R-:W-:Y:S05]  /*3a10*/  BRA `(.L_x_68) ;  /* 0x0000000000087947 */ /* 0x000fea0003800000 */
.L_x_66:
[----:B------:R-:W-:Y:S02]  /*3a20*/  MOV R2, 0x3a40 ;  /* 0x00003a4000027802 */ /* 0x000fe40000000f00 */
[----:B---3-5:R-:W-:Y:S05]  /*3a30*/  CALL.REL.NOINC `($__internal_2_$__cuda_sm10x_tcgen05_guardrail_trap_unallocated_columns_being_dealloced) ;  /* 0x0000006c00dc7944 */ /* 0x028fea0003c00000 */
.L_x_68:
[----:B------:R-:W-:Y:S01]  /*3a40*/  NOP ;  /* 0x0000000000007918 */ /* 0x000fe20000000000 */
[----:B------:R-:W-:Y:S05]  /*3a50*/  EXIT ;  /* 0x000000000000794d */ /* 0x000fea0003800000 */
.L_x_50:
[----:B------:R-:W-:-:S09]  /*3a60*/  UISETP.NE.OR UP3, UPT, UR8, 0x3, UP3 ;  /* 0x000000030800788c */ /* 0x000fd20009f65670 */
[----:B------:R-:W-:Y:S05]  /*3a70*/  BRA.U UP3, `(.L_x_69) ;  /* 0x0000001103087547 */ /* 0x000fea000b800000 */
[----:B------:R-:W1:Y:S01]  /*3a80*/  LDC R0, c[0x0][0xb30] ;  /* 0x0002cc00ff007b82 */ /* 0x000e620000000800 */
[----:B------:R-:W2:Y:S01]  /*3a90*/  LDCU.64 UR8, c[0x0][0x888] ;  /* 0x00011100ff0877ac */ /* 0x000ea20008000a00 */
[----:B------:R-:W-:Y:S02]  /*3aa0*/  HFMA2 R27, -RZ, RZ, 0, 0 ;  /* 0x00000000ff1b7431 */ /* 0x000fe400000001ff */
[----:B------:R-:W-:Y:S01]  /*3ab0*/  IMAD.MOV.U32 R29, RZ, RZ, 0x1 ;  /* 0x00000001ff1d7424 */ /* 0x000fe200078e00ff */
[----:B------:R-:W-:Y:S01]  /*3ac0*/  MOV R25, 0x2000 ;  /* 0x0000200000197802 */ /* 0x000fe20000000f00 */
[----:B------:R-:W4:Y:S01]  /*3ad0*/  LDCU.64 UR4, c[0x0][0x890] ;  /* 0x00011200ff0477ac */ /* 0x000f220008000a00 */
[----:B------:R-:W-:Y:S01]  /*3ae0*/  IMAD.MOV.U32 R28, RZ, RZ, RZ ;  /* 0x000000ffff1c7224 */ /* 0x000fe200078e00ff */
[----:B------:R-:W3:Y:S01]  /*3af0*/  LDC R24, c[0x0][0x370] ;  /* 0x0000dc00ff187b82 */ /* 0x000ee20000000800 */
[----:B------:R-:W-:Y:S01]  /*3b00*/  UMOV UR7, 0x400 ;  /* 0x0000040000077882 */ /* 0x000fe20000000000 */
[----:B------:R-:W-:-:S02]  /*3b10*/  UPLOP3.LUT UP0, UPT, UPT, UPT, UPT, 0x40, 0x4 ;  /* 0x000000000004789c */ /* 0x000fc40003f0e870 */
[----:B------:R-:W-:-:S04]  /*3b20*/  ULEA UR7, UR37, UR7, 0x18 ;  /* 0x0000000725077291 */ /* 0x000fc8000f8ec0ff */
[----:B------:R-:W3:Y:S01]  /*3b30*/  LDC R3, c[0x0][0xb0c] ;  /* 0x0002c300ff037b82 */ /* 0x000ee20000000800 */
[----:B------:R-:W-:Y:S02]  /*3b40*/  UIADD3 UR13, UPT, UPT, UR7, 0x78, URZ ;  /* 0x00000078070d7890 */ /* 0x000fe4000fffe0ff */
[----:B--2---:R-:W-:Y:S02]  /*3b50*/  UISETP.NE.U32.AND UP2, UPT, UR8, URZ, UPT ;  /* 0x000000ff0800728c */ /* 0x004fe4000bf45070 */
[----:B------:R-:W-:Y:S02]  /*3b60*/  UIADD3 UR33, UPT, UPT, UR7, 0x60, URZ ;  /* 0x0000006007217890 */ /* 0x000fe4000fffe0ff */
[----:B----4-:R-:W-:Y:S01]  /*3b70*/  UISETP.NE.U32.AND UP3, UPT, UR4, URZ, UPT ;  /* 0x000000ff0400728c */ /* 0x010fe2000bf65070 */
[----:B------:R-:W2:Y:S01]  /*3b80*/  LDC R20, c[0x0][0xb20] ;  /* 0x0002c800ff147b82 */ /* 0x000ea20000000800 */
[----:B-1----:R-:W-:Y:S01]  /*3b90*/  ISETP.NE.AND P1, PT, R0, 0x1, PT ;  /* 0x000000010000780c */ /* 0x002fe20003f25270 */
[----:B------:R-:W-:-:S02]  /*3ba0*/  UISETP.NE.AND.EX UP2, UPT, UR9, URZ, UPT, UP2 ;  /* 0x000000ff0900728c */ /* 0x000fc4000bf45320 */
[----:B------:R-:W-:Y:S02]  /*3bb0*/  UIADD3 UR25, UPT, UPT, UR7, 0x68, URZ ;  /* 0x0000006807197890 */ /* 0x000fe4000fffe0ff */
[----:B------:R-:W-:Y:S02]  /*3bc0*/  UIADD3 UR17, UPT, UPT, UR7, 0x70, URZ ;  /* 0x0000007007117890 */ /* 0x000fe4000fffe0ff */
[----:B------:R-:W1:Y:S01]  /*3bd0*/  LDC.64 R30, c[0x0][0x348] ;  /* 0x0000d200ff1e7b82 */ /* 0x000e620000000a00 */
[----:B------:R-:W-:Y:S02]  /*3be0*/  UPRMT UR13, UR37, 0x654, UR13 ;  /* 0x00000654250d7896 */ /* 0x000fe4000800000d */
[----:B------:R-:W-:-:S05]  /*3bf0*/  UISETP.NE.AND.EX UP3, UPT, UR5, URZ, UPT, UP3 ;  /* 0x000000ff0500728c */ /* 0x000fca000bf65330 */
[----:B------:R-:W4:Y:S08]  /*3c00*/  LDC.64 R14, c[0x0][0xb10] ;  /* 0x0002c400ff0e7b82 */ /* 0x000f300000000a00 */
[----:B------:R-:W1:Y:S08]  /*3c10*/  LDC.64 R6, c[0x0][0xb18] ;  /* 0x0002c600ff067b82 */ /* 0x000e700000000a00 */
[----:B------:R-:W1:Y:S08]  /*3c20*/  LDC.64 R4, c[0x0][0xb28] ;  /* 0x0002ca00ff047b82 */ /* 0x000e700000000a00 */
[----:B--23--:R-:W1:Y:S02]  /*3c30*/  LDC R21, c[0x0][0x374] ;  /* 0x0000dd00ff157b82 */ /* 0x00ce640000000800 */
.L_x_80:
[C---:B------:R-:W-:Y:S02]  /*3c40*/  LEA R0, R28.reuse, UR7, 0x3 ;  /* 0x000000071c007c11 */ /* 0x040fe4000f8e18ff */
[----:B------:R-:W-:Y:S02]  /*3c50*/  SHF.L.U32 R2, R27, 0x1f, RZ ;  /* 0x0000001f1b027819 */ /* 0x000fe400000006ff */
[----:B------:R-:W-:Y:S02]  /*3c60*/  LEA R16, R28, UR7, 0x4 ;  /* 0x000000071c107c11 */ /* 0x000fe4000f8e20ff */
[----:B--2---:R-:W2:Y:S02]  /*3c70*/  SYNCS.PHASECHK.TRANS64.TRYWAIT P0, [R0+URZ+0xb0], R2 ;  /* 0x0000b002000075a7 */ /* 0x004ea400080011ff */
[----:B--2---:R-:W-:Y:S05]  /*3c80*/  @!P0 BRA `(.L_x_70) ;  /* 0x0000006800208947 */ /* 0x004fea0003800000 */
.L_x_244:
[----:B------:R-:W-:Y:S01]  /*3c90*/  ISETP.GE.AND P0, PT, R65, 0x1, PT ;  /* 0x000000014100780c */ /* 0x000fe20003f06270 */
[----:B------:R-:W3:Y:S01]  /*3ca0*/  LDS.128 R16, [R16+0x140] ;  /* 0x0001400010107984 */ /* 0x000ee20000000c00 */
[----:B--2---:R-:W-:Y:S01]  /*3cb0*/  VIADD R0, R0, 0xc0 ;  /* 0x000000c000007836 */ /* 0x004fe20000000000 */
[----:B------:R-:W-:Y:S01]  /*3cc0*/  @!PT LDS RZ, [RZ] ;  /* 0x00000000fffff984 */ /* 0x000fe20000000800 */
[----:B------:R-:W-:Y:S01]  /*3cd0*/  @!PT LDS RZ, [RZ] ;  /* 0x00000000fffff984 */ /* 0x000fe20000000800 */
[----:B------:R-:W-:Y:S01]  /*3ce0*/  @!PT LDS RZ, [RZ] ;  /* 0x00000000fffff984 */ /* 0x000fe20000000800 */
[----:B------:R-:W-:Y:S01]  /*3cf0*/  @!PT LDS RZ, [RZ] ;  /* 0x00000000fffff984 */ /* 0x000fe20000000800 */
[----:B------:R2:W-:Y:S06]  /*3d00*/  MEMBAR.ALL.CTA ;  /* 0x0000000000007992 */ /* 0x0005ec0000008000 */
[----:B--2---:R-:W2:Y:S01]  /*3d10*/  FENCE.VIEW.ASYNC.S ;  /* 0x00000000000073c6 */ /* 0x004ea20000000000 */
[----:B------:R-:W-:Y:S04]  /*3d20*/  PRMT R0, RZ, 0x654, R0 ;  /* 0x00000654ff007816 */ /* 0x000fe80000000000 */
[----:B--2---:R2:W-:Y:S01]  /*3d30*/  SYNCS.ARRIVE.TRANS64.RED.A1T0 RZ, [R0+URZ], RZ ;  /* 0x000000ff00ff79a7 */ /* 0x0045e200081004ff */
[----:B---3--:R-:W-:Y:S11]  /*3d40*/  LOP3.LUT P3, RZ, R18, 0x1, RZ, 0xc0, !PT ;  /* 0x0000000112ff7812 */ /* 0x008ff6000786c0ff */
[----:B------:R-:W-:Y:S02]  /*3d50*/  @!UPT UIADD3 URZ, UPT, UPT, URZ, URZ, URZ ;  /* 0x000000fffffff290 */ /* 0x000fe4000fffe0ff */
[----:B------:R-:W-:Y:S02]  /*3d60*/  @P3 MOV R11, R16 ;  /* 0x00000010000b3202 */ /* 0x000fe40000000f00 */
[----:B------:R-:W-:Y:S01]  /*3d70*/  @P3 LOP3.LUT R10, R17, 0xffff, RZ, 0xc0, !PT ;  /* 0x0000ffff110a3812 */ /* 0x000fe200078ec0ff */
[----:B--2---:R-:W-:Y:S06]  /*3d80*/  @!P0 BRA `(.L_x_71) ;  /* 0x0000000000a48947 */ /* 0x004fec0003800000 */
[-C--:B-1----:R-:W-:Y:S01]  /*3d90*/  IMAD.HI.U32 R0, R21, R7.reuse, RZ ;  /* 0x0000000715007227 */ /* 0x082fe200078e00ff */
[----:B------:R-:W-:Y:S02]  /*3da0*/  ISETP.NE.AND P0, PT, R6, 0x1, PT ;  /* 0x000000010600780c */ /* 0x000fe40003f05270 */
[----:B------:R-:W-:Y:S01]  /*3db0*/  ISETP.NE.AND P2, PT, R65, 0x1, PT ;  /* 0x000000014100780c */ /* 0x000fe20003f45270 */
[----:B----4-:R-:W-:Y:S01]  /*3dc0*/  IMAD.HI.U32 R9, R24, R14, RZ ;  /* 0x0000000e18097227 */ /* 0x010fe200078e00ff */
[----:B------:R-:W-:Y:S02]  /*3dd0*/  SHF.R.U32.HI R0, RZ, R20, R0 ;  /* 0x00000014ff007219 */ /* 0x000fe40000011600 */
[----:B------:R-:W-:Y:S01]  /*3de0*/  ISETP.NE.AND P4, PT, R3, 0x1, PT ;  /* 0x000000010300780c */ /* 0x000fe20003f85270 */
[----:B------:R-:W-:Y:S01]  /*3df0*/  IMAD.HI.U32 R13, R10, R7, RZ ;  /* 0x000000070a0d7227 */ /* 0x000fe200078e00ff */
[----:B------:R-:W-:Y:S02]  /*3e00*/  SHF.R.U32.HI R9, RZ, R15, R9 ;  /* 0x0000000fff097219 */ /* 0x000fe40000011609 */
[----:B------:R-:W-:Y:S01]  /*3e10*/  SEL R0, R21, R0, !P0 ;  /* 0x0000000015007207 */ /* 0x000fe20004000000 */
[----:B------:R-:W-:Y:S01]  /*3e20*/  IMAD.HI.U32 R12, R11, R14, RZ ;  /* 0x0000000e0b0c7227 */ /* 0x000fe200078e00ff */
[----:B------:R-:W-:Y:S03]  /*3e30*/  SEL R9, R24, R9, !P4 ;  /* 0x0000000918097207 */ /* 0x000fe60006000000 */
[-C--:B------:R-:W-:Y:S01]  /*3e40*/  IMAD.HI.U32 R8, R0, R4.reuse, RZ ;  /* 0x0000000400087227 */ /* 0x080fe200078e00ff */
[----:B------:R-:W-:Y:S03]  /*3e50*/  SHF.R.U32.HI R12, RZ, R15, R12 ;  /* 0x0000000fff0c7219 */ /* 0x000fe6000001160c */
[----:B------:R-:W-:Y:S01]  /*3e60*/  IMAD.HI.U32 R2, R9, R4, RZ ;  /* 0x0000000409027227 */ /* 0x000fe200078e00ff */
[-C--:B------:R-:W-:Y:S02]  /*3e70*/  @P2 SHF.R.U32.HI R0, RZ, R5.reuse, R8 ;  /* 0x00000005ff002219 */ /* 0x080fe40000011608 */
[----:B------:R-:W-:Y:S02]  /*3e80*/  SHF.R.U32.HI R8, RZ, R20, R13 ;  /* 0x00000014ff087219 */ /* 0x000fe4000001160d */
[----:B------:R-:W-:Y:S01]  /*3e90*/  @P2 SHF.R.U32.HI R9, RZ, R5, R2 ;  /* 0x00000005ff092219 */ /* 0x000fe20000011602 */
[----:B------:R-:W-:Y:S01]  /*3ea0*/  IMAD R0, R65, R0, RZ ;  /* 0x0000000041007224 */ /* 0x000fe200078e02ff */
[----:B------:R-:W-:Y:S02]  /*3eb0*/  SEL R8, R10, R8, !P0 ;  /* 0x000000080a087207 */ /* 0x000fe40004000000 */
[----:B------:R-:W-:Y:S01]  /*3ec0*/  SEL R2, R11, R12, !P4 ;  /* 0x0000000c0b027207 */ /* 0x000fe20006000000 */
[C---:B------:R-:W-:Y:S01]  /*3ed0*/  IMAD R12, R65.reuse, R9, RZ ;  /* 0x00000009410c7224 */ /* 0x040fe200078e02ff */
[C---:B------:R-:W-:Y:S01]  /*3ee0*/  ISETP.GE.AND P0, PT, R8.reuse, R0, PT ;  /* 0x000000000800720c */ /* 0x040fe20003f06270 */
[----:B------:R-:W-:Y:S03]  /*3ef0*/  IMAD.HI.U32 R0, R8, R4, RZ ;  /* 0x0000000408007227 */ /* 0x000fe600078e00ff */
[----:B------:R-:W-:Y:S02]  /*3f00*/  ISETP.GE.OR P0, PT, R2, R12, P0 ;  /* 0x0000000c0200720c */ /* 0x000fe40000706670 */
[-C--:B------:R-:W-:Y:S04]  /*3f10*/  SHF.R.U32.HI R0, RZ, R5.reuse, R0 ;  /* 0x00000005ff007219 */ /* 0x080fe80000011600 */
[----:B------:R-:W-:Y:S05]  /*3f20*/  SEL R13, R8, R0, !P2 ;  /* 0x00000000080d7207 */ /* 0x000fea0005000000 */
[----:B------:R-:W-:Y:S02]  /*3f30*/  IMAD.MOV R12, RZ, RZ, -R13 ;  /* 0x000000ffff0c7224 */ /* 0x000fe400078e0a0d */
[C---:B------:R-:W-:Y:S04]  /*3f40*/  @!P0 IMAD.HI.U32 R0, R2.reuse, R4, RZ ;  /* 0x0000000402008227 */ /* 0x040fe800078e00ff */
[----:B------:R-:W-:Y:S01]  /*3f50*/  IMAD R12, R65, R12, R8 ;  /* 0x0000000c410c7224 */ /* 0x000fe200078e0208 */
[----:B------:R-:W-:Y:S04]  /*3f60*/  @!P0 SHF.R.U32.HI R0, RZ, R5, R0 ;  /* 0x00000005ff008219 */ /* 0x000fe80000011600 */
[----:B------:R-:W-:Y:S04]  /*3f70*/  @!P0 SEL R0, R2, R0, !P2 ;  /* 0x0000000002008207 */ /* 0x000fe80005000000 */
[----:B------:R-:W-:Y:S01]  /*3f80*/  @!P0 IADD3 R13, PT, PT, R13, -R0, RZ ;  /* 0x800000000d0d8210 */ /* 0x000fe20007ffe0ff */
[----:B------:R-:W-:Y:S01]  /*3f90*/  @!P0 IMAD R0, R9, R12, R0 ;  /* 0x0000000c09008224 */ /* 0x000fe200078e0200 */
[----:B------:R-:W-:Y:S01]  /*3fa0*/  IADD3 R9, PT, PT, -R8, RZ, RZ ;  /* 0x000000ff08097210 */ /* 0x000fe20007ffe1ff */
[--C-:B------:R-:W-:Y:S02]  /*3fb0*/  IMAD.MOV R12, RZ, RZ, -R2.reuse ;  /* 0x000000ffff0c7224 */ /* 0x100fe400078e0a02 */
[----:B------:R-:W-:Y:S02]  /*3fc0*/  @!P0 IMAD R8, R13, R65, R2 ;  /* 0x000000410d088224 */ /* 0x000fe400078e0202 */
[----:B------:R-:W-:Y:S02]  /*3fd0*/  @!P0 IMAD.MOV.U32 R2, RZ, RZ, R0 ;  /* 0x000000ffff028224 */ /* 0x000fe400078e0000 */
[----:B------:R-:W-:Y:S02]  /*3fe0*/  IMAD R11, R3, R12, R11 ;  /* 0x0000000c030b7224 */ /* 0x000fe400078e020b */
[----:B------:R-:W-:Y:S02]  /*3ff0*/  IMAD R10, R6, R9, R10 ;  /* 0x00000009060a7224 */ /* 0x000fe400078e020a */
[----:B------:R-:W-:Y:S02]  /*4000*/  IMAD R11, R2, R3, R11 ;  /* 0x00000003020b7224 */ /* 0x000fe400078e020b */
[----:B------:R-:W-:Y:S02]  /*4010*/  IMAD R10, R8, R6, R10 ;  /* 0x00000006080a7224 */ /* 0x000fe400078e020a */
.L_x_71:
[----:B------:R-:W-:Y:S05]  /*4020*/  BRA.U UP0, `(.L_x_72) ;  /* 0x0000000100107547 */ /* 0x000fea000b800000 */
[----:B------:R-:W-:Y:S04]  /*4030*/  MOV R2, UR6 ;  /* 0x0000000600027c02 */ /* 0x000fe80008000f00 */
[----:B------:R-:W-:Y:S04]  /*4040*/  SHF.L.U32 R2, R2, 0x1f, RZ ;  /* 0x0000001f02027819 */ /* 0x000fe800000006ff */
[----:B------:R-:W2:Y:S02]  /*4050*/  SYNCS.PHASECHK.TRANS64.TRYWAIT P0, [UR7+0xa8], R2 ;  /* 0x0000a802ff0075a7 */ /* 0x000ea40008001107 */
[----:B--2---:R-:W-:Y:S05]  /*4060*/  @!P0 BRA `(.L_x_73) ;  /* 0x00000064003c8947 */ /* 0x004fea0003800000 */
.L_x_72:
[----:B------:R-:W-:Y:S02]  /*4070*/  R2UR UR35, R22 ;  /* 0x00000000162372ca */ /* 0x000fe400000e0000 */
[----:B------:R-:W-:Y:S02]  /*4080*/  R2UR UR34, R23 ;  /* 0x00000000172272ca */ /* 0x000fe400000e0000 */
[----:B------:R-:W-:Y:S02]  /*4090*/  ISETP.NE.U32.AND P2, PT, RZ, UR4, PT ;  /* 0x00000004ff007c0c */ /* 0x000fe4000bf45070 */
[----:B------:R-:W-:Y:S02]  /*40a0*/  SHF.L.U32 R22, R29, 0x1f, RZ ;  /* 0x0000001f1d167819 */ /* 0x000fe400000006ff */
[----:B------:R-:W-:Y:S05]  /*40b0*/  ISETP.NE.AND.EX P2, PT, RZ, UR5, PT, P2 ;  /* 0x00000005ff007c0c */ /* 0x000fea000bf45320 */
[----:B------:R-:W-:Y:S02]  /*40c0*/  USHF.L.U32 UR35, UR35, 0x7, URZ ;  /* 0x0000000723237899 */ /* 0x000fe400080006ff */
[----:B------:R-:W-:Y:S01]  /*40d0*/  USHF.L.U32 UR34, UR34, 0x7, URZ ;  /* 0x0000000722227899 */ /* 0x000fe200080006ff */
[----:B------:R-:W-:Y:S11]  /*40e0*/  BRA.U !UP3, `(.L_x_74) ;  /* 0x000000010b347547 */ /* 0x000ff6000b800000 */
[----:B------:R-:W-:Y:S01]  /*40f0*/  UPLOP3.LUT UP1, UPT, UPT, UPT, UP2, 0x80, 0x8 ;  /* 0x000000000008789c */ /* 0x000fe20003f2f020 */
[----:B--2---:R-:W-:Y:S02]  /*4100*/  HFMA2 R0, -RZ, RZ, 0, 5.9604644775390625e-08 ;  /* 0x00000001ff007431 */ /* 0x004fe400000001ff */
[----:B------:R-:W-:Y:S03]  /*4110*/  IMAD.MOV.U32 R133, RZ, RZ, 0x1 ;  /* 0x00000001ff857424 */ /* 0x000fe600078e00ff */
[----:B------:R-:W-:Y:S05]  /*4120*/  PLOP3.LUT P0, PT, PT, PT, UP1, 0x80, 0x8 ;  /* 0x000000000008781c */ /* 0x000fea0003f0f018 */
[----:B------:R-:W2:Y:S01]  /*4130*/  @UP1 LDCU.64 UR10, c[0x0][0x888] ;  /* 0x00011100ff0a17ac */ /* 0x000ea20008000a00 */
[----:B------:R-:W-:Y:S07]  /*4140*/  @UP1 UIMAD UR8, UR36, UR4, URZ ;  /* 0x00000004240812a4 */ /* 0x000fee000f8e02ff */
[----:B------:R-:W-:Y:S01]  /*4150*/  @!P0 PRMT R133, R0, 0x7610, R133 ;  /* 0x0000761000858816 */ /* 0x000fe20000000085 */
[----:B--2---:R-:W-:Y:S03]  /*4160*/  @UP1 UIMAD.WIDE UR10, UR8, 0x4, UR10 ;  /* 0x00000004080a18a5 */ /* 0x004fe6000f8e020a */
[----:B------:R-:W2:Y:S03]  /*4170*/  @!UP1 LDCU UR8, c[0x0][0x880] ;  /* 0x00011000ff0897ac */ /* 0x000ea60008000800 */
[----:B------:R-:W-:Y:S01]  /*4180*/  IMAD.U32 R8, RZ, RZ, UR10 ;  /* 0x0000000aff087e24 */ /* 0x000fe2000f8e00ff */
[----:B------:R-:W-:Y:S05]  /*4190*/  MOV R9, UR11 ;  /* 0x0000000b00097c02 */ /* 0x000fea0008000f00 */
[----:B-----5:R3:W5:Y:S02]  /*41a0*/  @P0 LDG.E R91, desc[UR38][R8.64] ;  /* 0x00000026085b0981 */ /* 0x020764000c1e1900 */
[----:B--23--:R-:W-:Y:S07]  /*41b0*/  @!P0 IMAD.U32 R91, RZ, RZ, UR8 ;  /* 0x00000008ff5b8e24 */ /* 0x00cfee000f8e00ff */
.L_x_74:
[----:B-----5:R-:W-:Y:S01]  /*41c0*/  @!P2 FSETP.EQ.AND P0, PT, R91, RZ, PT ;  /* 0x000000ff5b00a20b */ /* 0x020fe20003f02000 */
[----:B------:R-:W-:Y:S01]  /*41d0*/  @!UPT UIADD3 URZ, UPT, UPT, URZ, URZ, URZ ;  /* 0x000000fffffff290 */ /* 0x000fe2000fffe0ff */
[----:B------:R-:W-:Y:S11]  /*41e0*/  @!P2 BRA `(.L_x_75) ;  /* 0x000000000014a947 */ /* 0x000ff60003800000 */
[----:B------:R-:W-:Y:S02]  /*41f0*/  LOP3.LUT P2, RZ, R133, 0xff, RZ, 0xc0, !PT ;  /* 0x000000ff85ff7812 */ /* 0x000fe4000784c0ff */
[----:B------:R-:W-:Y:S04]  /*4200*/  PLOP3.LUT P0, PT, PT, PT, UP1, 0x80, 0x8 ;  /* 0x000000000008781c */ /* 0x000fe80003f0f018 */
[----:B------:R-:W-:Y:S07]  /*4210*/  PLOP3.LUT P0, PT, P0, PT, PT, 0x8, 0x80 ;  /* 0x000000000080781c */ /* 0x000fee000070e170 */
[----:B------:R-:W-:Y:S11]  /*4220*/  @P2 FSETP.EQ.AND P0, PT, R91, RZ, PT ;  /* 0x000000ff5b00220b */ /* 0x000ff60003f02000 */
[----:B------:R-:W-:Y:S02]  /*4230*/  @!UPT UIADD3 URZ, UPT, UPT, URZ, URZ, URZ ;  /* 0x000000fffffff290 */ /* 0x000fe4000fffe0ff */
.L_x_75:
[----:B------:R-:W3:Y:S01]  /*4240*/  SYNCS.PHASECHK.TRANS64.TRYWAIT P2, [UR7+0x80], R22 ;  /* 0x00008016ff0075a7 */ /* 0x000ee20008041107 */
[----:B------:R-:W-:Y:S04]  /*4250*/  ELECT P4, URZ, PT ;  /* 0x0000000000ff782f */ /* 0x000fe80003880000 */
[----:B------:R-:W-:Y:S11]  /*4260*/  PLOP3.LUT P4, PT, P0, P4, PT, 0xf2, 0x2f ;  /* 0x00000000002f781c */ /* 0x000ff60000789e72 */
[----:B------:R-:W-:Y:S02]  /*4270*/  @!UPT UIADD3 URZ, UPT, UPT, URZ, URZ, URZ ;  /* 0x000000fffffff290 */ /* 0x000fe4000fffe0ff */
[----:B-1----:R-:W-:Y:S05]  /*4280*/  @!P4 IADD3 R8, P0, PT, R30, 0x580, RZ ;  /* 0x000005801e08c810 */ /* 0x002fea0007f1e0ff */
[----:B--2---:R-:W-:Y:S01]  /*4290*/  @!P4 IMAD.X R2, RZ, RZ, R31, P0 ;  /* 0x000000ffff02c224 */ /* 0x004fe200000e061f */
[----:B---3--:R-:W-:Y:S07]  /*42a0*/  @!P2 BRA `(.L_x_76) ;  /* 0x0000006000c4a947 */ /* 0x008fee0003800000 */
.L_x_247:
[----:B------:R-:W-:Y:S01]  /*42b0*/  @!P4 R2UR UR8, R2 ;  /* 0x000000000208c2ca */ /* 0x000fe200000e0000 */
[----:B------:R-:W-:Y:S01]  /*42c0*/  VOTEU.ALL UP0, P4 ;  /* 0x0000000000ff7886 */ /* 0x000fe20002000000 */
[----:B------:R-:W-:Y:S01]  /*42d0*/  @!P4 R2UR UR9, R8 ;  /* 0x000000000809c2ca */ /* 0x000fe200000e0000 */
[----:B-1----:R-:W-:Y:S01]  /*42e0*/  @!P4 IMAD.MOV.U32 R0, RZ, RZ, 0x2000 ;  /* 0x00002000ff00c424 */ /* 0x002fe200078e00ff */
[----:B------:R-:W-:Y:S01]  /*42f0*/  UMOV UR10, 0x0 ;  /* 0x00000000000a7882 */ /* 0x000fe20000000000 */
[----:B------:R-:W-:Y:S01]  /*4300*/  UMOV UR11, 0x10000000 ;  /* 0x10000000000b7882 */ /* 0x000fe20000000000 */
[----:B------:R-:W-:Y:S01]  /*4310*/  @!UP0 UIADD3 UR32, UPT, UPT, UR7, 0x200, URZ ;  /* 0x0000020007208890 */ /* 0x000fe2000fffe0ff */
[----:B------:R-:W-:Y:S06]  /*4320*/  VOTEU.ALL UP0, P4 ;  /* 0x0000000000ff7886 */ /* 0x000fec0002000000 */
[----:B------:R-:W-:Y:S01]  /*4330*/  IMAD.U32 R9, RZ, RZ, UR8 ;  /* 0x00000008ff097e24 */ /* 0x000fe2000f8e00ff */
[----:B------:R-:W-:Y:S01]  /*4340*/  UPRMT UR8, UR37, 0x654, UR33 ;  /* 0x0000065425087896 */ /* 0x000fe20008000021 */
[----:B------:R-:W-:Y:S03]  /*4350*/  IMAD.U32 R8, RZ, RZ, UR9 ;  /* 0x00000009ff087e24 */ /* 0x000fe6000f8e00ff */
[----:B------:R-:W-:Y:S02]  /*4360*/  @!P4 R2UR UR15, R9 ;  /* 0x00000000090fc2ca */ /* 0x000fe400000e0000 */
[----:B------:R-:W-:Y:S02]  /*4370*/  @!P4 R2UR UR14, R8 ;  /* 0x00000000080ec2ca */ /* 0x000fe400000e0000 */
[----:B------:R-:W-:Y:S05]  /*4380*/  @!P4 IADD3 R8, P0, PT, R30, 0x580, RZ ;  /* 0x000005801e08c810 */ /* 0x000fea0007f1e0ff */
[----:B------:R-:W-:Y:S06]  /*4390*/  @!P4 IMAD.X R2, RZ, RZ, R31, P0 ;  /* 0x000000ffff02c224 */ /* 0x000fec00000e061f */
[----:B------:R1:W-:Y:S01]  /*43a0*/  @!UP0 UTMALDG.3D [UR32], [UR14], desc[UR10] ;  /* 0x00000a200e0085b4 */ /* 0x0003e20008011000 */
[----:B------:R1:W-:Y:S01]  /*43b0*/  @!P4 SYNCS.ARRIVE.TRANS64.RED.A0TR RZ, [UR7+0x60], R0 ;  /* 0x00006000ffffc9a7 */ /* 0x0003e20008300407 */
[----:B------:R-:W-:Y:S01]  /*43c0*/  SYNCS.ARRIVE.TRANS64.RED.A1T0 RZ, [UR8], RZ ;  /* 0x000000ffffff79a7 */ /* 0x000fe20008100408 */
[----:B------:R-:W2:Y:S02]  /*43d0*/  SYNCS.PHASECHK.TRANS64.TRYWAIT P2, [UR7+0x88], R22 ;  /* 0x00008816ff0075a7 */ /* 0x000ea40008041107 */
[----:B-12---:R-:W-:Y:S05]  /*43e0*/  @!P2 BRA `(.L_x_77) ;  /* 0x00000060008ca947 */ /* 0x006fea0003800000 */
.L_x_249:
[----:B------:R-:W-:Y:S01]  /*43f0*/  @!P4 R2UR UR8, R2 ;  /* 0x000000000208c2ca */ /* 0x000fe200000e0000 */
[----:B------:R-:W-:Y:S01]  /*4400*/  VOTEU.ALL UP0, P4 ;  /* 0x0000000000ff7886 */ /* 0x000fe20002000000 */
[----:B------:R-:W-:Y:S01]  /*4410*/  @!P4 R2UR UR9, R8 ;  /* 0x000000000809c2ca */ /* 0x000fe200000e0000 */
[----:B-1----:R-:W-:Y:S01]  /*4420*/  @!P4 IMAD.MOV.U32 R0, RZ, RZ, 0x2000 ;  /* 0x00002000ff00c424 */ /* 0x002fe200078e00ff */
[----:B------:R-:W-:Y:S01]  /*4430*/  UMOV UR10, 0x0 ;  /* 0x00000000000a7882 */ /* 0x000fe20000000000 */
[----:B------:R-:W-:Y:S01]  /*4440*/  UMOV UR11, 0x10000000 ;  /* 0x10000000000b7882 */ /* 0x000fe20000000000 */
[----:B------:R-:W-:Y:S02]  /*4450*/  @!UP0 UIADD3 UR26, UPT, UPT, UR34, 0x20, URZ ;  /* 0x00000020221a8890 */ /* 0x000fe4000fffe0ff */
[----:B------:R-:W-:Y:S01]  /*4460*/  @!UP0 UIADD3 UR24, UPT, UPT, UR7, 0x2200, URZ ;  /* 0x0000220007188890 */ /* 0x000fe2000fffe0ff */
[----:B------:R-:W-:Y:S01]  /*4470*/  VOTEU.ALL UP0, P4 ;  /* 0x0000000000ff7886 */ /* 0x000fe20002000000 */
[----:B------:R-:W-:Y:S01]  /*4480*/  UMOV UR27, UR35 ;  /* 0x00000023001b7c82 */ /* 0x000fe20008000000 */
[----:B------:R-:W-:Y:S02]  /*4490*/  UMOV UR28, UR36 ;  /* 0x00000024001c7c82 */ /* 0x000fe40008000000 */
        /* <DEDUP_REMOVED lines=12> */
.L_x_251:
[----:B------:R-:W2:Y:S01]  /*4560*/  LDC.64 R12, c[0x0][0xb18] ;  /* 0x0002c600ff0c7b82 */ /* 0x000ea20000000a00 */
[----:B------:R-:W-:Y:S01]  /*4570*/  @!P4 R2UR UR8, R2 ;  /* 0x000000000208c2ca */ /* 0x000fe200000e0000 */
[----:B------:R-:W-:Y:S01]  /*4580*/  VOTEU.ALL UP0, P4 ;  /* 0x0000000000ff7886 */ /* 0x000fe20002000000 */
[----:B------:R-:W-:Y:S01]  /*4590*/  @!P4 R2UR UR9, R8 ;  /* 0x000000000809c2ca */ /* 0x000fe200000e0000 */
[----:B-1----:R-:W-:Y:S01]  /*45a0*/  @!P4 IMAD.MOV.U32 R0, RZ, RZ, 0x2000 ;  /* 0x00002000ff00c424 */ /* 0x002fe200078e00ff */
[----:B------:R-:W-:Y:S03]  /*45b0*/  UMOV UR10, 0x0 ;  /* 0x00000000000a7882 */ /* 0x000fe60000000000 */
[----:B------:R-:W1:Y:S01]  /*45c0*/  @!P1 LDC R2, c[0x0][0xb0c] ;  /* 0x0002c300ff029b82 */ /* 0x000e620000000800 */
[----:B------:R-:W-:Y:S01]  /*45d0*/  @!UP0 UIADD3 UR18, UPT, UPT, UR34, 0x40, URZ ;  /* 0x0000004022128890 */ /* 0x000fe2000fffe0ff */
[----:B------:R-:W-:Y:S01]  /*45e0*/  @P3 SHF.R.U32.HI R26, RZ, 0x10, R17 ;  /* 0x00000010ff1a3819 */ /* 0x000fe20000011611 */
[----:B------:R-:W-:Y:S01]  /*45f0*/  @!UP0 UIADD3 UR16, UPT, UPT, UR7, 0x4200, URZ ;  /* 0x0000420007108890 */ /* 0x000fe2000fffe0ff */
[----:B------:R-:W-:Y:S01]  /*4600*/  VIADD R28, R28, 0x1 ;  /* 0x000000011c1c7836 */ /* 0x000fe20000000000 */
[----:B------:R-:W-:Y:S01]  /*4610*/  VOTEU.ALL UP0, P4 ;  /* 0x0000000000ff7886 */ /* 0x000fe20002000000 */
[----:B------:R-:W-:Y:S01]  /*4620*/  UMOV UR11, 0x10000000 ;  /* 0x10000000000b7882 */ /* 0x000fe20000000000 */
[----:B------:R-:W-:Y:S01]  /*4630*/  UMOV UR19, UR35 ;  /* 0x0000002300137c82 */ /* 0x000fe20008000000 */
[----:B------:R-:W-:Y:S01]  /*4640*/  IMAD.U32 R9, RZ, RZ, UR8 ;  /* 0x00000008ff097e24 */ /* 0x000fe2000f8e00ff */
[----:B------:R-:W-:Y:S01]  /*4650*/  UMOV UR20, UR36 ;  /* 0x0000002400147c82 */ /* 0x000fe20008000000 */
[----:B------:R-:W-:Y:S01]  /*4660*/  IMAD.U32 R8, RZ, RZ, UR9 ;  /* 0x00000009ff087e24 */ /* 0x000fe2000f8e00ff */
[----:B------:R-:W-:Y:S02]  /*4670*/  UPRMT UR8, UR37, 0x654, UR17 ;  /* 0x0000065425087896 */ /* 0x000fe40008000011 */
[----:B------:R-:W-:Y:S02]  /*4680*/  @!P4 R2UR UR15, R9 ;  /* 0x00000000090fc2ca */ /* 0x000fe400000e0000 */
[----:B------:R-:W-:Y:S02]  /*4690*/  @!P4 R2UR UR14, R8 ;  /* 0x00000000080ec2ca */ /* 0x000fe400000e0000 */
[----:B------:R-:W3:Y:S11]  /*46a0*/  LDC.64 R8, c[0x0][0xb10] ;  /* 0x0002c400ff087b82 */ /* 0x000ef60000000a00 */
[----:B------:R1:W-:Y:S01]  /*46b0*/  @!UP0 UTMALDG.3D [UR16], [UR14], desc[UR10] ;  /* 0x00000a100e0085b4 */ /* 0x0003e20008011000 */
[----:B------:R5:W-:Y:S01]  /*46c0*/  @!P4 SYNCS.ARRIVE.TRANS64.RED.A0TR RZ, [UR7+0x70], R0 ;  /* 0x00007000ffffc9a7 */ /* 0x000be20008300407 */
[C---:B---3--:R-:W-:Y:S01]  /*46d0*/  @!P1 IMAD.HI.U32 R8, R11.reuse, R8, RZ ;  /* 0x000000080b089227 */ /* 0x048fe200078e00ff */
[----:B--2---:R-:W-:Y:S02]  /*46e0*/  @!P1 ISETP.NE.AND P0, PT, R12, 0x1, PT ;  /* 0x000000010c00980c */ /* 0x004fe40003f05270 */
[----:B-1----:R-:W-:Y:S01]  /*46f0*/  @!P1 ISETP.NE.AND P2, PT, R2, 0x1, PT ;  /* 0x000000010200980c */ /* 0x002fe20003f45270 */
[----:B------:R-:W-:Y:S01]  /*4700*/  SYNCS.ARRIVE.TRANS64.RED.A1T0 RZ, [UR8], RZ ;  /* 0x000000ffffff79a7 */ /* 0x000fe20008100408 */
[C---:B------:R-:W-:Y:S01]  /*4710*/  @!P1 IMAD.HI.U32 R13, R10.reuse, R13, RZ ;  /* 0x0000000d0a0d9227 */ /* 0x040fe200078e00ff */
[----:B------:R-:W-:Y:S04]  /*4720*/  @!P1 SHF.R.U32.HI R8, RZ, R9, R8 ;  /* 0x00000009ff089219 */ /* 0x000fe80000011608 */
[----:B------:R-:W-:Y:S01]  /*4730*/  @!P1 SEL R8, R11, R8, !P2 ;  /* 0x000000080b089207 */ /* 0x000fe20005000000 */
[----:B------:R-:W1:Y:S01]  /*4740*/  SYNCS.PHASECHK.TRANS64.TRYWAIT P5, [UR7+0x98], R22 ;  /* 0x00009816ff0075a7 */ /* 0x000e6200080a1107 */
[----:B-----5:R-:W2:Y:S02]  /*4750*/  @!P1 LDC R0, c[0x0][0xb20] ;  /* 0x0002c800ff009b82 */ /* 0x020ea40000000800 */
[----:B--2---:R-:W-:Y:S04]  /*4760*/  @!P1 SHF.R.U32.HI R0, RZ, R0, R13 ;  /* 0x00000000ff009219 */ /* 0x004fe8000001160d */
[----:B------:R-:W-:Y:S05]  /*4770*/  @!P1 SEL R9, R10, R0, !P0 ;  /* 0x000000000a099207 */ /* 0x000fea0004000000 */
[----:B------:R-:W-:Y:S02]  /*4780*/  @!P1 IMAD.IADD R0, R9, 0x1, -R8 ;  /* 0x0000000109009824 */ /* 0x000fe400078e0a08 */
[----:B------:R-:W-:Y:S02]  /*4790*/  @!P1 IMAD.IADD R8, R8, 0x1, -R9 ;  /* 0x0000000108089824 */ /* 0x000fe400078e0a09 */
[----:B------:R-:W-:Y:S02]  /*47a0*/  @!P1 IMAD R11, R0, R2, R11 ;  /* 0x00000002000b9224 */ /* 0x000fe400078e020b */
[----:B------:R-:W-:Y:S01]  /*47b0*/  @!P1 IMAD R10, R8, R12, R10 ;  /* 0x0000000c080a9224 */ /* 0x000fe200078e020a */
[----:B-1----:R-:W-:Y:S06]  /*47c0*/  @!P5 BRA `(.L_x_79) ;  /* 0x0000005c00c4d947 */ /* 0x002fec0003800000 */
.L_x_253:
[----:B------:R-:W-:Y:S01]  /*47d0*/  @!P4 IADD3 R2, P0, PT, R30, 0x580, RZ ;  /* 0x000005801e02c810 */ /* 0x000fe20007f1e0ff */
[----:B------:R-:W-:Y:S01]  /*47e0*/  VOTEU.ALL UP0, P4 ;  /* 0x0000000000ff7886 */ /* 0x000fe20002000000 */
[----:B------:R-:W-:Y:S01]  /*47f0*/  UMOV UR18, 0x0 ;  /* 0x0000000000127882 */ /* 0x000fe20000000000 */
[----:B------:R-:W-:Y:S01]  /*4800*/  UMOV UR19, 0x10000000 ;  /* 0x1000000000137882 */ /* 0x000fe20000000000 */
[----:B------:R-:W-:Y:S01]  /*4810*/  @!P4 R2UR UR9, R2 ;  /* 0x000000000209c2ca */ /* 0x000fe200000e0000 */
[----:B-1----:R-:W-:Y:S01]  /*4820*/  @!P4 IMAD.X R0, RZ, RZ, R31, P0 ;  /* 0x000000ffff00c224 */ /* 0x002fe200000e061f */
[----:B------:R-:W-:Y:S01]  /*4830*/  @!UP0 UIADD3 UR10, UPT, UPT, UR34, 0x60, URZ ;  /* 0x00000060220a8890 */ /* 0x000fe2000fffe0ff */
[----:B------:R-:W-:Y:S01]  /*4840*/  ISETP.NE.AND P0, PT, R28, 0x2, PT ;  /* 0x000000021c00780c */ /* 0x000fe20003f05270 */
[----:B------:R-:W-:Y:S01]  /*4850*/  UMOV UR11, UR35 ;  /* 0x00000023000b7c82 */ /* 0x000fe20008000000 */
[----:B------:R-:W-:Y:S01]  /*4860*/  UMOV UR12, UR36 ;  /* 0x00000024000c7c82 */ /* 0x000fe20008000000 */
[----:B------:R-:W-:Y:S01]  /*4870*/  @!P4 R2UR UR8, R0 ;  /* 0x000000000008c2ca */ /* 0x000fe200000e0000 */
[----:B------:R-:W-:Y:S01]  /*4880*/  IMAD.IADD R23, R10, 0x1, R115 ;  /* 0x000000010a177824 */ /* 0x000fe200078e0273 */
[----:B------:R-:W-:Y:S01]  /*4890*/  @P3 R2UR UR36, R26 ;  /* 0x000000001a2432ca */ /* 0x000fe200000e0000 */
[----:B------:R-:W-:Y:S01]  /*48a0*/  IMAD.IADD R22, R11, 0x1, R132 ;  /* 0x000000010b167824 */ /* 0x000fe200078e0284 */
[----:B------:R-:W-:Y:S02]  /*48b0*/  SEL R0, RZ, 0x1, P0 ;  /* 0x00000001ff007807 */ /* 0x000fe40000000000 */
[----:B------:R-:W-:Y:S01]  /*48c0*/  LOP3.LUT R29, R29, 0x1, RZ, 0x3c, !PT ;  /* 0x000000011d1d7812 */ /* 0x000fe200078e3cff */
[----:B------:R-:W-:Y:S01]  /*48d0*/  IMAD.U32 R8, RZ, RZ, UR9 ;  /* 0x00000009ff087e24 */ /* 0x000fe2000f8e00ff */
[----:B------:R-:W-:Y:S01]  /*48e0*/  @!UP0 UIADD3 UR9, UPT, UPT, UR7, 0x78, URZ ;  /* 0x0000007807098890 */ /* 0x000fe2000fffe0ff */
[----:B------:R-:W-:Y:S02]  /*48f0*/  LOP3.LUT R27, R27, R0, RZ, 0x3c, !PT ;  /* 0x000000001b1b7212 */ /* 0x000fe400078e3cff */
[----:B------:R-:W-:Y:S02]  /*4900*/  SEL R28, R28, RZ, P0 ;  /* 0x000000ff1c1c7207 */ /* 0x000fe40000000000 */
[----:B------:R-:W-:Y:S01]  /*4910*/  IMAD.U32 R9, RZ, RZ, UR8 ;  /* 0x00000008ff097e24 */ /* 0x000fe2000f8e00ff */
[----:B------:R-:W-:Y:S01]  /*4920*/  @!P4 R2UR UR14, R8 ;  /* 0x00000000080ec2ca */ /* 0x000fe200000e0000 */
[----:B------:R-:W-:Y:S01]  /*4930*/  @!UP0 UIADD3 UR8, UPT, UPT, UR7, 0x6200, URZ ;  /* 0x0000620007088890 */ /* 0x000fe2000fffe0ff */
[----:B------:R-:W-:Y:S02]  /*4940*/  VOTEU.ALL UP0, P4 ;  /* 0x0000000000ff7886 */ /* 0x000fe40002000000 */
[----:B------:R-:W-:Y:S11]  /*4950*/  @!P4 R2UR UR15, R9 ;  /* 0x00000000090fc2ca */ /* 0x000ff600000e0000 */
[----:B------:R-:W-:Y:S02]  /*4960*/  @!UPT UIADD3 URZ, UPT, UPT, URZ, URZ, URZ ;  /* 0x000000fffffff290 */ /* 0x000fe4000fffe0ff */
[----:B------:R2:W-:Y:S01]  /*4970*/  @!UP0 UTMALDG.3D [UR8], [UR14], desc[UR18] ;  /* 0x000012080e0085b4 */ /* 0x0005e20008011000 */
[----:B------:R2:W-:Y:S01]  /*4980*/  @!P4 SYNCS.ARRIVE.TRANS64.RED.A0TR RZ, [UR7+0x78], R25 ;  /* 0x00007819ffffc9a7 */ /* 0x0005e20008300407 */
[----:B------:R-:W-:Y:S01]  /*4990*/  UPLOP3.LUT UP0, UPT, UPT, UPT, UPT, 0x80, 0x8 ;  /* 0x000000000008789c */ /* 0x000fe20003f0f070 */
[----:B------:R-:W-:Y:S01]  /*49a0*/  SYNCS.ARRIVE.TRANS64.RED.A1T0 RZ, [UR13], RZ ;  /* 0x000000ffffff79a7 */ /* 0x000fe2000810040d */
[----:B------:R-:W-:Y:S09]  /*49b0*/  @P3 BRA `(.L_x_80) ;  /* 0xfffffff000a03947 */ /* 0x000ff2000383ffff */
[----:B------:R-:W-:-:S04]  /*49c0*/  SHF.L.U32 R2, R29, 0x1f, RZ ;  /* 0x0000001f1d027819 */ /* 0x000fc800000006ff */
[----:B------:R-:W1:Y:S02]  /*49d0*/  SYNCS.PHASECHK.TRANS64.TRYWAIT P0, [UR7+0x80], R2 ;  /* 0x00008002ff0075a7 */ /* 0x000e640008001107 */
[----:B-1----:R-:W-:Y:S05]  /*49e0*/  @!P0 BRA `(.L_x_81) ;  /* 0x0000005c00548947 */ /* 0x002fea0003800000 */
.L_x_255:
[----:B------:R-:W3:Y:S02]  /*49f0*/  SYNCS.PHASECHK.TRANS64.TRYWAIT P0, [UR7+0x88], R2 ;  /* 0x00008802ff0075a7 */ /* 0x000ee40008001107 */
[----:B---3--:R-:W-:Y:S05]  /*4a00*/  @!P0 BRA `(.L_x_82) ;  /* 0x0000005c00648947 */ /* 0x008fea0003800000 */
.L_x_257:
[----:B------:R-:W3:Y:S02]  /*4a10*/  SYNCS.PHASECHK.TRANS64.TRYWAIT P0, [UR7+0x90], R2 ;  /* 0x00009002ff0075a7 */ /* 0x000ee40008001107 */
[----:B---3--:R-:W-:Y:S05]  /*4a20*/  @!P0 BRA `(.L_x_83) ;  /* 0x0000005c00748947 */ /* 0x008fea0003800000 */
.L_x_259:
[----:B-1----:R-:W-:-:S07]  /*4a30*/  MOV R0, UR7 ;  /* 0x0000000700007c02 */ /* 0x002fce0008000f00 */
.L_x_84:
[----:B-1----:R-:W-:-:S04]  /*4a40*/  SHF.L.U32 R2, R29, 0x1f, RZ ;  /* 0x0000001f1d027819 */ /* 0x002fc800000006ff */
[----:B------:R1:W3:Y:S03]  /*4a50*/  SYNCS.PHASECHK.TRANS64.TRYWAIT P0, [R0+URZ+0x98], R2 ;  /* 0x00009802000075a7 */ /* 0x0002e600080011ff */
[----:B---3--:R-:W-:Y:S05]  /*4a60*/  @!P0 NANOSLEEP.SYNCS 0x989680 ;  /* 0x009896800000895d */ /* 0x008fea0003900000 */
[----:B------:R-:W3:Y:S02]  /*4a70*/  @!P0 SYNCS.PHASECHK.TRANS64 P0, [R0+URZ+0x98], R2 ;  /* 0x00009802000085a7 */ /* 0x000ee400080010ff */
[----:B--23--:R-:W-:Y:S05]  /*4a80*/  @P0 EXIT ;  /* 0x000000000000094d */ /* 0x00cfea0003800000 */
[----:B------:R-:W-:Y:S05]  /*4a90*/  BRA `(.L_x_84) ;  /* 0xfffffffc00e87947 */ /* 0x000fea000383ffff */
.L_x_69:
[----:B------:R-:W-:-:S06]  /*4aa0*/  UISETP.GE.AND UP0, UPT, UR8, 0x4, UPT ;  /* 0x000000040800788c */ /* 0x000fcc000bf06270 */
[----:B------:R-:W-:-:S13]  /*4ab0*/  PLOP3.LUT P0, PT, PT, PT, UP0, 0x80, 0x8 ;  /* 0x000000000008781c */ /* 0x000fda0003f0f008 */
[----:B------:R-:W-:Y:S05]  /*4ac0*/  @!P0 EXIT ;  /* 0x000000000000894d */ /* 0x000fea0003800000 */
[----:B------:R-:W-:Y:S01]  /*4ad0*/  BAR.SYNC.DEFER_BLOCKING 0x6, 0xa0 ;  /* 0x0182800000007b1d */ /* 0x000fe20000010000 */
[C---:B------:R-:W-:Y:S01]  /*4ae0*/  IMAD.SHL.U32 R2, R153.reuse, 0x20, RZ ;  /* 0x0000002099027824 */ /* 0x040fe200078e00ff */
[C---:B------:R-:W-:Y:S01]  /*4af0*/  LOP3.LUT R155, R153.reuse, 0x60, RZ, 0xc0, !PT ;  /* 0x00000060999b7812 */ /* 0x040fe200078ec0ff */
[C---:B------:R-:W-:Y:S01]  /*4b00*/  IMAD.SHL.U32 R152, R153.reuse, 0x4, RZ ;  /* 0x0000000499987824 */ /* 0x040fe200078e00ff */
[C---:B------:R-:W-:Y:S01]  /*4b10*/  LOP3.LUT R154, R153.reuse, 0x2, RZ, 0xc0, !PT ;  /* 0x00000002999a7812 */ /* 0x040fe200078ec0ff */
[----:B------:R-:W-:Y:S01]  /*4b20*/  IMAD.U32 R70, R153, 0x10000, RZ ;  /* 0x0001000099467824 */ /* 0x000fe200078e00ff */
[----:B------:R-:W-:Y:S02]  /*4b30*/  UMOV UR41, 0x400 ;  /* 0x0000040000297882 */ /* 0x000fe40000000000 */
[----:B------:R-:W1:Y:S01]  /*4b40*/  LDC R140, c[0x0][0x370] ;  /* 0x0000dc00ff8c7b82 */ /* 0x000e620000000800 */
[----:B------:R-:W-:Y:S01]  /*4b50*/  ULEA UR41, UR37, UR41, 0x18 ;  /* 0x0000002925297291 */ /* 0x000fe2000f8ec0ff */
[----:B------:R-:W-:Y:S01]  /*4b60*/  LOP3.LUT R3, R2, 0xc0, RZ, 0xc0, !PT ;  /* 0x000000c002037812 */ /* 0x000fe200078ec0ff */
[----:B------:R-:W-:Y:S01]  /*4b70*/  IMAD.MOV.U32 R69, RZ, RZ, RZ ;  /* 0x000000ffff457224 */ /* 0x000fe200078e00ff */
[----:B------:R-:W-:Y:S01]  /*4b80*/  LOP3.LUT R70, R70, 0x600000, RZ, 0xc0, !PT ;  /* 0x0060000046467812 */ /* 0x000fe200078ec0ff */
[----:B------:R-:W-:Y:S01]  /*4b90*/  UIADD3 UR40, UPT, UPT, UR41, 0x200, URZ ;  /* 0x0000020029287890 */ /* 0x000fe2000fffe0ff */
[----:B------:R-:W-:Y:S01]  /*4ba0*/  LOP3.LUT R152, R3, 0x18, R152, 0xf8, !PT ;  /* 0x0000001803987812 */ /* 0x000fe200078ef898 */
[----:B------:R-:W-:Y:S01]  /*4bb0*/  IMAD.MOV.U32 R150, RZ, RZ, RZ ;  /* 0x000000ffff967224 */ /* 0x000fe200078e00ff */
[----:B------:R-:W2:Y:S01]  /*4bc0*/  LDC R139, c[0x0][0x374] ;  /* 0x0000dd00ff8b7b82 */ /* 0x000ea20000000800 */
[----:B------:R-:W-:Y:S01]  /*4bd0*/  LOP3.LUT R153, R153, 0x4, RZ, 0xc0, !PT ;  /* 0x0000000499997812 */ /* 0x000fe200078ec0ff */
[----:B------:R-:W-:Y:S01]  /*4be0*/  IMAD.MOV.U32 R138, RZ, RZ, RZ ;  /* 0x000000ffff8a7224 */ /* 0x000fe200078e00ff */
[----:B------:R-:W-:-:S02]  /*4bf0*/  LOP3.LUT R152, R152, 0xf20, R2, 0xf8, !PT ;  /* 0x00000f2098987812 */ /* 0x000fc400078ef802 */
[----:B------:R-:W-:Y:S02]  /*4c00*/  CS2R R148, SRZ ;  /* 0x0000000000947805 */ /* 0x000fe4000001ff00 */
[----:B------:R-:W-:Y:S01]  /*4c10*/  IADD3 R151, PT, PT, -R153, 0x2, RZ ;  /* 0x0000000299977810 */ /* 0x000fe20007ffe1ff */
[----:B------:R-:W4:Y:S01]  /*4c20*/  LDCU.64 UR46, c[0x0][0x348] ;  /* 0x00006900ff2e77ac */ /* 0x000f220008000a00 */
[----:B------:R-:W-:Y:S01]  /*4c30*/  LEA R152, R152, UR40, 0x1 ;  /* 0x0000002898987c11 */ /* 0x000fe2000f8e08ff */
[----:B------:R-:W3:Y:S01]  /*4c40*/  LDS R0, [UR41+0x160] ;  /* 0x00016029ff007984 */ /* 0x000ee20008000800 */
[----:B------:R-:W-:Y:S01]  /*4c50*/  UMOV UR44, 0x1 ;  /* 0x00000001002c7882 */ /* 0x000fe20000000000 */
[----:B------:R-:W-:Y:S01]  /*4c60*/  UMOV UR43, URZ ;  /* 0x000000ff002b7c82 */ /* 0x000fe20008000000 */
[----:B------:R-:W-:Y:S01]  /*4c70*/  UMOV UR42, URZ ;  /* 0x000000ff002a7c82 */ /* 0x000fe20008000000 */
[----:B-1234-:R-:W-:-:S07]  /*4c80*/  IMAD.IADD R70, R0, 0x1, R70 ;  /* 0x0000000100467824 */ /* 0x01efce00078e0246 */
.L_x_208:
[C---:B------:R-:W-:Y:S02]  /*4c90*/  LEA R0, R138.reuse, UR41, 0x3 ;  /* 0x000000298a007c11 */ /* 0x040fe4000f8e18ff */
[----:B------:R-:W-:Y:S02]  /*4ca0*/  SHF.L.U32 R2, R149, 0x1f, RZ ;  /* 0x0000001f95027819 */ /* 0x000fe400000006ff */
[----:B------:R-:W-:Y:S02]  /*4cb0*/  LEA R8, R138, UR41, 0x4 ;  /* 0x000000298a087c11 */ /* 0x000fe4000f8e20ff */
[----:B------:R-:W1:Y:S02]  /*4cc0*/  SYNCS.PHASECHK.TRANS64.TRYWAIT P0, [R0+URZ+0xb0], R2 ;  /* 0x0000b002000075a7 */ /* 0x000e6400080011ff */
[----:B-1----:R-:W-:Y:S05]  /*4cd0*/  @!P0 BRA `(.L_x_85) ;  /* 0x0000005800e08947 */ /* 0x002fea0003800000 */
.L_x_260:
[----:B------:R-:W2:Y:S01]  /*4ce0*/  LDS.128 R8, [R8+0x140] ;  /* 0x0001400008087984 */ /* 0x000ea20000000c00 */
[----:B------:R-:W-:Y:S01]  /*4cf0*/  ISETP.GE.AND P0, PT, R65, 0x1, PT ;  /* 0x000000014100780c */ /* 0x000fe20003f06270 */
        /* <DEDUP_REMOVED lines=9> */
[----:B--2---:R-:W-:-:S04]  /*4d90*/  LOP3.LUT P3, RZ, R10, 0x1, RZ, 0xc0, !PT ;  /* 0x000000010aff7812 */ /* 0x004fc8000786c0ff */
[----:B------:R-:W-:-:S09]  /*4da0*/  P2R R158, PR, RZ, 0x8 ;  /* 0x00000008ff9e7803 */ /* 0x000fd20000000000 */
[----:B------:R-:W-:Y:S02]  /*4db0*/  @P3 MOV R146, R8 ;  /* 0x0000000800923202 */ /* 0x000fe40000000f00 */
[----:B------:R-:W-:Y:S01]  /*4dc0*/  @P3 LOP3.LUT R145, R9, 0xffff, RZ, 0xc0, !PT ;  /* 0x0000ffff09913812 */ /* 0x000fe200078ec0ff */
[----:B-1----:R-:W-:Y:S06]  /*4dd0*/  @!P0 BRA `(.L_x_86) ;  /* 0x0000000000b88947 */ /* 0x002fec0003800000 */
[----:B------:R-:W1:Y:S01]  /*4de0*/  LDC.64 R4, c[0x0][0xb18] ;  /* 0x0002c600ff047b82 */ /* 0x000e620000000a00 */
[----:B------:R-:W-:-:S07]  /*4df0*/  ISETP.NE.AND P0, PT, R65, 0x1, PT ;  /* 0x000000014100780c */ /* 0x000fce0003f05270 */
[----:B------:R-:W2:Y:S08]  /*4e00*/  LDC.64 R6, c[0x0][0xb10] ;  /* 0x0002c400ff067b82 */ /* 0x000eb00000000a00 */
[----:B------:R-:W3:Y:S08]  /*4e10*/  LDC R0, c[0x0][0xb20] ;  /* 0x0002c800ff007b82 */ /* 0x000ef00000000800 */
[----:B------:R-:W4:Y:S01]  /*4e20*/  LDC R12, c[0x0][0xb0c] ;  /* 0x0002c300ff0c7b82 */ /* 0x000f220000000800 */
[----:B-1----:R-:W-:Y:S01]  /*4e30*/  IMAD.HI.U32 R14, R139, R5, RZ ;  /* 0x000000058b0e7227 */ /* 0x002fe200078e00ff */
[----:B------:R-:W-:-:S03]  /*4e40*/  ISETP.NE.AND P1, PT, R4, 0x1, PT ;  /* 0x000000010400780c */ /* 0x000fc60003f25270 */
[----:B------:R-:W-:-:S03]  /*4e50*/  IMAD.HI.U32 R5, R145, R5, RZ ;  /* 0x0000000591057227 */ /* 0x000fc600078e00ff */
[----:B------:R-:W1:Y:S01]  /*4e60*/  LDC.64 R2, c[0x0][0xb28] ;  /* 0x0002ca00ff027b82 */ /* 0x000e620000000a00 */
[----:B--2---:R-:W-:-:S04]  /*4e70*/  IMAD.HI.U32 R15, R140, R6, RZ ;  /* 0x000000068c0f7227 */ /* 0x004fc800078e00ff */
[----:B------:R-:W-:Y:S01]  /*4e80*/  IMAD.HI.U32 R16, R146, R6, RZ ;  /* 0x0000000692107227 */ /* 0x000fe200078e00ff */
[-C--:B------:R-:W-:Y:S02]  /*4e90*/  SHF.R.U32.HI R15, RZ, R7.reuse, R15 ;  /* 0x00000007ff0f7219 */ /* 0x080fe4000001160f */
        /* <DEDUP_REMOVED lines=8> */
[----:B-1----:R-:W-:-:S04]  /*4f20*/  IMAD.HI.U32 R13, R14, R2, RZ ;  /* 0x000000020e0d7227 */ /* 0x002fc800078e00ff */
        /* <DEDUP_REMOVED lines=25> */
.L_x_86:
[----:B------:R-:W1:Y:S02]  /*50c0*/  LDCU UR4, c[0x0][0xb30] ;  /* 0x00016600ff0477ac */ /* 0x000e640008000800 */
[----:B-1----:R-:W-:-:S09]  /*50d0*/  UISETP.NE.AND UP0, UPT, UR4, 0x1, UPT ;  /* 0x000000010400788c */ /* 0x002fd2000bf05270 */
[----:B------:R-:W-:Y:S05]  /*50e0*/  BRA.U UP0, `(.L_x_87) ;  /* 0x0000000100407547 */ /* 0x000fea000b800000 */
[----:B------:R-:W1:Y:S08]  /*50f0*/  LDC.64 R4, c[0x0][0xb10] ;  /* 0x0002c400ff047b82 */ /* 0x000e700000000a00 */
[----:B------:R-:W2:Y:S08]  /*5100*/  LDC.64 R2, c[0x0][0xb18] ;  /* 0x0002c600ff027b82 */ /* 0x000eb00000000a00 */
[----:B------:R-:W3:Y:S08]  /*5110*/  LDC R0, c[0x0][0xb20] ;  /* 0x0002c800ff007b82 */ /* 0x000ef00000000800 */
[----:B------:R-:W4:Y:S01]  /*5120*/  LDC R6, c[0x0][0xb0c] ;  /* 0x0002c300ff067b82 */ /* 0x000f220000000800 */
[----:B-1----:R-:W-:-:S05]  /*5130*/  IMAD.HI.U32 R4, R146, R4, RZ ;  /* 0x0000000492047227 */ /* 0x002fca00078e00ff */
[----:B------:R-:W-:Y:S01]  /*5140*/  SHF.R.U32.HI R4, RZ, R5, R4 ;  /* 0x00000005ff047219 */ /* 0x000fe20000011604 */
[----:B--2---:R-:W-:Y:S01]  /*5150*/  IMAD.HI.U32 R3, R145, R3, RZ ;  /* 0x0000000391037227 */ /* 0x004fe200078e00ff */
[----:B------:R-:W-:-:S04]  /*5160*/  ISETP.NE.AND P0, PT, R2, 0x1, PT ;  /* 0x000000010200780c */ /* 0x000fc80003f05270 */
[----:B---3--:R-:W-:-:S04]  /*5170*/  SHF.R.U32.HI R0, RZ, R0, R3 ;  /* 0x00000000ff007219 */ /* 0x008fc80000011603 */
[----:B------:R-:W-:Y:S02]  /*5180*/  SEL R0, R145, R0, !P0 ;  /* 0x0000000091007207 */ /* 0x000fe40004000000 */
[----:B----4-:R-:W-:-:S04]  /*5190*/  ISETP.NE.AND P1, PT, R6, 0x1, PT ;  /* 0x000000010600780c */ /* 0x010fc80003f25270 */
[----:B------:R-:W-:-:S05]  /*51a0*/  SEL R4, R146, R4, !P1 ;  /* 0x0000000492047207 */ /* 0x000fca0004800000 */
[----:B------:R-:W-:Y:S02]  /*51b0*/  IMAD.IADD R3, R0, 0x1, -R4 ;  /* 0x0000000100037824 */ /* 0x000fe400078e0a04 */
[----:B------:R-:W-:Y:S02]  /*51c0*/  IMAD.IADD R0, R4, 0x1, -R0 ;  /* 0x0000000104007824 */ /* 0x000fe400078e0a00 */
[----:B------:R-:W-:Y:S02]  /*51d0*/  IMAD R146, R3, R6, R146 ;  /* 0x0000000603927224 */ /* 0x000fe400078e0292 */
[----:B------:R-:W-:Y:S02]  /*51e0*/  IMAD R145, R0, R2, R145 ;  /* 0x0000000200917224 */ /* 0x000fe400078e0291 */
.L_x_87:
[----:B------:R-:W-:Y:S01]  /*51f0*/  ULOP3.LUT UP0, URZ, UR40, 0x1b0, URZ, 0xc0, !UPT ;  /* 0x000001b028ff7892 */ /* 0x000fe2000f80c0ff */
[----:B------:R-:W-:Y:S02]  /*5200*/  IADD3 R138, PT, PT, R138, 0x1, RZ ;  /* 0x000000018a8a7810 */ /* 0x000fe40007ffe0ff */
[----:B------:R-:W-:-:S06]  /*5210*/  @P3 SHF.R.U32.HI R147, RZ, 0x10, R9 ;  /* 0x00000010ff933819 */ /* 0x000fcc0000011609 */
[----:B------:R-:W-:Y:S05]  /*5220*/  BRA.U !UP0, `(.L_x_88) ;  /* 0x00000001087c7547 */ /* 0x000fea000b800000 */
[----:B------:R-:W-:Y:S01]  /*5230*/  MOV R2, 0x0 ;  /* 0x0000000000027802 */ /* 0x000fe20000000f00 */
[----:B------:R-:W1:Y:S01]  /*5240*/  LDCU.64 UR8, c[0x4][0x80] ;  /* 0x01001000ff0877ac */ /* 0x000e620008000a00 */
[----:B------:R-:W-:Y:S02]  /*5250*/  HFMA2 R12, -RZ, RZ, 0, 5.9604644775390625e-08 ;  /* 0x00000001ff0c7431 */ /* 0x000fe400000001ff */
[----:B------:R-:W-:Y:S01]  /*5260*/  IMAD.MOV.U32 R8, RZ, RZ, 0x70 ;  /* 0x00000070ff087424 */ /* 0x000fe200078e00ff */
[----:B------:R2:W3:Y:S01]  /*5270*/  LDC.64 R14, c[0x4][R2] ;  /* 0x01000000020e7b82 */ /* 0x0004e20000000a00 */
[----:B------:R-:W4:Y:S01]  /*5280*/  LDCU.64 UR6, c[0x4][0x88] ;  /* 0x01001100ff0677ac */ /* 0x000f220008000a00 */
[----:B------:R-:W-:Y:S01]  /*5290*/  IMAD.MOV.U32 R13, RZ, RZ, RZ ;  /* 0x000000ffff0d7224 */ /* 0x000fe200078e00ff */
[----:B------:R-:W2:Y:S01]  /*52a0*/  LDCU.64 UR4, c[0x4][0x8] ;  /* 0x01000100ff0477ac */ /* 0x000ea20008000a00 */
[----:B-1----:R-:W-:Y:S01]  /*52b0*/  IMAD.U32 R4, RZ, RZ, UR8 ;  /* 0x00000008ff047e24 */ /* 0x002fe2000f8e00ff */
[----:B------:R-:W-:Y:S01]  /*52c0*/  MOV R5, UR9 ;  /* 0x0000000900057c02 */ /* 0x000fe20008000f00 */
[----:B----4-:R-:W-:Y:S01]  /*52d0*/  IMAD.U32 R6, RZ, RZ, UR6 ;  /* 0x00000006ff067e24 */ /* 0x010fe2000f8e00ff */
[----:B------:R-:W-:Y:S01]  /*52e0*/  MOV R7, UR7 ;  /* 0x0000000700077c02 */ /* 0x000fe20008000f00 */
[----:B--2---:R-:W-:Y:S01]  /*52f0*/  IMAD.U32 R10, RZ, RZ, UR4 ;  /* 0x00000004ff0a7e24 */ /* 0x004fe2000f8e00ff */
[----:B------:R-:W-:-:S02]  /*5300*/  MOV R11, UR5 ;  /* 0x00000005000b7c02 */ /* 0x000fc40008000f00 */
[----:B------:R-:W-:-:S07]  /*5310*/  LEPC R20, `(.L_x_89) ;  /* 0x000000001014794e */ /* 0x000fce0000000000 */
[----:B---3-5:R-:W-:Y:S05]  /*5320*/  CALL.ABS.NOINC R14 ;  /* 0x000000000e007343 */ /* 0x028fea0003c00000 */
.L_x_89:
[----:B------:R-:W1:Y:S01]  /*5330*/  LDC.64 R2, c[0x4][R2] ;  /* 0x0100000002027b82 */ /* 0x000e620000000a00 */
[----:B------:R-:W2:Y:S01]  /*5340*/  LDCU.64 UR8, c[0x4][0x80] ;  /* 0x01001000ff0877ac */ /* 0x000ea20008000a00 */
[----:B------:R-:W-:Y:S02]  /*5350*/  HFMA2 R12, -RZ, RZ, 0, 5.9604644775390625e-08 ;  /* 0x00000001ff0c7431 */ /* 0x000fe400000001ff */
[----:B------:R-:W-:Y:S01]  /*5360*/  IMAD.MOV.U32 R8, RZ, RZ, 0x70 ;  /* 0x00000070ff087424 */ /* 0x000fe200078e00ff */
[----:B------:R-:W3:Y:S01]  /*5370*/  LDCU.64 UR6, c[0x4][0x88] ;  /* 0x01001100ff0677ac */ /* 0x000ee20008000a00 */
[----:B------:R-:W-:Y:S01]  /*5380*/  IMAD.MOV.U32 R13, RZ, RZ, RZ ;  /* 0x000000ffff0d7224 */ /* 0x000fe200078e00ff */
[----:B------:R-:W4:Y:S01]  /*5390*/  LDCU.64 UR4, c[0x4][0x8] ;  /* 0x01000100ff0477ac */ /* 0x000f220008000a00 */
[----:B--2---:R-:W-:Y:S02]  /*53a0*/  MOV R4, UR8 ;  /* 0x0000000800047c02 */ /* 0x004fe40008000f00 */
[----:B------:R-:W-:Y:S01]  /*53b0*/  MOV R5, UR9 ;  /* 0x0000000900057c02 */ /* 0x000fe20008000f00 */
[----:B---3--:R-:W-:Y:S01]  /*53c0*/  IMAD.U32 R6, RZ, RZ, UR6 ;  /* 0x00000006ff067e24 */ /* 0x008fe2000f8e00ff */
[----:B------:R-:W-:Y:S01]  /*53d0*/  MOV R7, UR7 ;  /* 0x0000000700077c02 */ /* 0x000fe20008000f00 */
[----:B----4-:R-:W-:Y:S01]  /*53e0*/  IMAD.U32 R10, RZ, RZ, UR4 ;  /* 0x00000004ff0a7e24 */ /* 0x010fe2000f8e00ff */
[----:B------:R-:W-:-:S02]  /*53f0*/  MOV R11, UR5 ;  /* 0x00000005000b7c02 */ /* 0x000fc40008000f00 */
[----:B------:R-:W-:-:S07]  /*5400*/  LEPC R20, `(.L_x_88) ;  /* 0x000000001014794e */ /* 0x000fce0000000000 */
[----:B-1----:R-:W-:Y:S05]  /*5410*/  CALL.ABS.NOINC R2 ;  /* 0x0000000002007343 */ /* 0x002fea0003c00000 */
.L_x_88:
[----:B------:R-:W1:Y:S01]  /*5420*/  LDC.64 R2, c[0x0][0x890] ;  /* 0x00022400ff027b82 */ /* 0x000e620000000a00 */
[----:B------:R-:W-:-:S06]  /*5430*/  ULOP3.LUT UR4, UR44, 0x1, URZ, 0x3c, !UPT ;  /* 0x000000012c047892 */ /* 0x000fcc000f8e3cff */
[----:B------:R-:W-:Y:S01]  /*5440*/  IMAD.U32 R144, RZ, RZ, UR4 ;  /* 0x00000004ff907e24 */ /* 0x000fe2000f8e00ff */
[----:B-1----:R-:W-:-:S04]  /*5450*/  ISETP.NE.U32.AND P4, PT, R2, RZ, PT ;  /* 0x000000ff0200720c */ /* 0x002fc80003f85070 */
[----:B------:R-:W-:-:S13]  /*5460*/  ISETP.NE.AND.EX P4, PT, R3, RZ, PT, P4 ;  /* 0x000000ff0300720c */ /* 0x000fda0003f85340 */
[----:B------:R-:W-:Y:S05]  /*5470*/  @!P4 BRA `(.L_x_90) ;  /* 0x000000000034c947 */ /* 0x000fea0003800000 */
[----:B------:R-:W1:Y:S02]  /*5480*/  LDCU.64 UR4, c[0x0][0x888] ;  /* 0x00011100ff0477ac */ /* 0x000e640008000a00 */
[----:B-1----:R-:W-:-:S04]  /*5490*/  UISETP.NE.U32.AND UP0, UPT, UR4, URZ, UPT ;  /* 0x000000ff0400728c */ /* 0x002fc8000bf05070 */
[----:B------:R-:W-:-:S09]  /*54a0*/  UISETP.NE.AND.EX UP0, UPT, UR5, URZ, UPT, UP0 ;  /* 0x000000ff0500728c */ /* 0x000fd2000bf05300 */
[----:B------:R-:W-:Y:S05]  /*54b0*/  BRA.U !UP0, `(.L_x_91) ;  /* 0x0000000108187547 */ /* 0x000fea000b800000 */
[----:B------:R-:W1:Y:S01]  /*54c0*/  LDC.64 R4, c[0x0][0x888] ;  /* 0x00022200ff047b82 */ /* 0x000e620000000a00 */
[----:B------:R-:W-:-:S04]  /*54d0*/  IMAD R0, R2, UR36, RZ ;  /* 0x0000002402007c24 */ /* 0x000fc8000f8e02ff */
[----:B-1----:R-:W-:-:S05]  /*54e0*/  IMAD.WIDE R4, R0, 0x4, R4 ;  /* 0x0000000400047825 */ /* 0x002fca00078e0204 */
[----:B-----5:R1:W5:Y:S01]  /*54f0*/  LDG.E R91, desc[UR38][R4.64] ;  /* 0x00000026045b7981 */ /* 0x020362000c1e1900 */
[----:B------:R-:W-:Y:S01]  /*5500*/  MOV R133, 0x1 ;  /* 0x0000000100857802 */ /* 0x000fe20000000f00 */
[----:B------:R-:W-:Y:S06]  /*5510*/  BRA `(.L_x_90) ;  /* 0x00000000000c7947 */ /* 0x000fec0003800000 */
.L_x_91:
[----:B------:R-:W1:Y:S01]  /*5520*/  LDCU UR4, c[0x0][0x880] ;  /* 0x00011000ff0477ac */ /* 0x000e620008000800 */
[----:B------:R-:W-:Y:S01]  /*5530*/  HFMA2 R133, -RZ, RZ, 0, 5.9604644775390625e-08 ;  /* 0x00000001ff857431 */ /* 0x000fe200000001ff */
[----:B-1---5:R-:W-:Y:S02]  /*5540*/  MOV R91, UR4 ;  /* 0x00000004005b7c02 */ /* 0x022fe40008000f00 */
.L_x_90:
[----:B-1----:R-:W1:Y:S02]  /*5550*/  LDC.64 R4, c[0x0][0x8b0] ;  /* 0x00022c00ff047b82 */ /* 0x002e640000000a00 */
        /* <DEDUP_REMOVED lines=11> */
[----:B------:R-:W-:Y:S05]  /*5610*/  BRA `(.L_x_92) ;  /* 0x0000000000087947 */ /* 0x000fea0003800000 */
.L_x_93:
[----:B------:R-:W1:Y:S02]  /*5620*/  LDCU UR4, c[0x0][0x8a0] ;  /* 0x00011400ff0477ac */ /* 0x000e640008000800 */
[----:B-1---5:R-:W-:Y:S02]  /*5630*/  MOV R71, UR4 ;  /* 0x0000000400477c02 */ /* 0x022fe40008000f00 */
.L_x_92:
[----:B------:R-:W-:Y:S01]  /*5640*/  UISETP.NE.AND UP0, UPT, UR45, URZ, UPT ;  /* 0x000000ff2d00728c */ /* 0x000fe2000bf05270 */
[----:B------:R-:W-:-:S04]  /*5650*/  PLOP3.LUT P0, PT, PT, PT, PT, 0x8, 0x80 ;  /* 0x000000000080781c */ /* 0x000fc80003f0e170 */
[----:B------:R-:W-:-:S04]  /*5660*/  P2R R159, PR, RZ, 0x1 ;  /* 0x00000001ff9f7803 */ /* 0x000fc80000000000 */
[----:B------:R-:W-:Y:S05]  /*5670*/  BRA.U !UP0, `(.L_x_94) ;  /* 0x00000001083c7547 */ /* 0x000fea000b800000 */
[----:B------:R-:W-:-:S04]  /*5680*/  ISETP.NE.U32.AND P0, PT, R2, RZ, PT ;  /* 0x000000ff0200720c */ /* 0x000fc80003f05070 */
[----:B------:R-:W-:-:S13]  /*5690*/  ISETP.NE.AND.EX P0, PT, R3, RZ, PT, P0 ;  /* 0x000000ff0300720c */ /* 0x000fda0003f05300 */
[----:B-----5:R-:W-:-:S04]  /*56a0*/  @!P0 FSETP.EQ.AND P1, PT, R91, RZ, PT ;  /* 0x000000ff5b00820b */ /* 0x020fc80003f22000 */
[----:B------:R-:W-:Y:S01]  /*56b0*/  P2R R159, PR, RZ, 0x2 ;  /* 0x00000002ff9f7803 */ /* 0x000fe20000000000 */
[----:B------:R-:W-:Y:S08]  /*56c0*/  @!P0 BRA `(.L_x_94) ;  /* 0x0000000000288947 */ /* 0x000ff00003800000 */
[----:B------:R-:W2:Y:S01]  /*56d0*/  LDCU.64 UR4, c[0x0][0x888] ;  /* 0x00011100ff0477ac */ /* 0x000ea20008000a00 */
[----:B------:R-:W-:Y:S02]  /*56e0*/  LOP3.LUT P1, RZ, R133, 0xff, RZ, 0xc0, !PT ;  /* 0x000000ff85ff7812 */ /* 0x000fe4000782c0ff */
[----:B------:R-:W-:-:S04]  /*56f0*/  FSETP.NEU.AND P0, PT, R91, RZ, PT ;  /* 0x000000ff5b00720b */ /* 0x000fc80003f0d000 */
[----:B------:R-:W-:Y:S02]  /*5700*/  SEL R0, RZ, 0xffffffff, P0 ;  /* 0xffffffffff007807 */ /* 0x000fe40000000000 */
[----:B--2---:R-:W-:-:S04]  /*5710*/  ISETP.NE.U32.AND P2, PT, RZ, UR4, PT ;  /* 0x00000004ff007c0c */ /* 0x004fc8000bf45070 */
[----:B------:R-:W-:-:S04]  /*5720*/  ISETP.NE.AND.EX P2, PT, RZ, UR5, PT, P2 ;  /* 0x00000005ff007c0c */ /* 0x000fc8000bf45320 */
[----:B------:R-:W-:-:S04]  /*5730*/  @!P1 SEL R0, RZ, 0xffffffff, P2 ;  /* 0xffffffffff009807 */ /* 0x000fc80001000000 */
[----:B------:R-:W-:-:S04]  /*5740*/  LOP3.LUT R0, R0, 0x1, RZ, 0xc0, !PT ;  /* 0x0000000100007812 */ /* 0x000fc800078ec0ff */
[----:B------:R-:W-:-:S04]  /*5750*/  ISETP.EQ.U32.AND P0, PT, R0, 0x1, PT ;  /* 0x000000010000780c */ /* 0x000fc80003f02070 */
[----:B------:R-:W-:-:S09]  /*5760*/  P2R R159, PR, RZ, 0x1 ;  /* 0x00000001ff9f7803 */ /* 0x000fd20000000000 */
.L_x_94:
[----:B------:R-:W-:Y:S01]  /*5770*/  ISETP.NE.AND P5, PT, R159, RZ, PT ;  /* 0x000000ff9f00720c */ /* 0x000fe20003fa5270 */
[----:B------:R-:W-:Y:S01]  /*5780*/  IMAD.MOV.U32 R143, RZ, RZ, 0x1 ;  /* 0x00000001ff8f7424 */ /* 0x000fe200078e00ff */
[----:B------:R-:W-:Y:S01]  /*5790*/  LEA R3, R69, UR41, 0x3 ;  /* 0x0000002945037c11 */ /* 0x000fe2000f8e18ff */
[----:B------:R-:W-:Y:S01]  /*57a0*/  IMAD.SHL.U32 R136, R23, 0x80, RZ ;  /* 0x0000008017887824 */ /* 0x000fe200078e00ff */
[----:B------:R-:W-:Y:S01]  /*57b0*/  SHF.L.U32 R0, R150, 0x1f, RZ ;  /* 0x0000001f96007819 */ /* 0x000fe200000006ff */
[----:B------:R-:W-:Y:S01]  /*57c0*/  IMAD.SHL.U32 R135, R22, 0x80, RZ ;  /* 0x0000008016877824 */ /* 0x000fe200078e00ff */
[----:B-----5:R-:W-:Y:S01]  /*57d0*/  FSETP.NEU.AND P3, PT, R91, RZ, PT ;  /* 0x000000ff5b00720b */ /* 0x020fe20003f6d000 */
[----:B------:R-:W-:Y:S01]  /*57e0*/  IMAD R67, R69, 0x80, R70 ;  /* 0x0000008045437824 */ /* 0x000fe200078e0246 */
[----:B------:R-:W-:Y:S01]  /*57f0*/  CS2R R130, SRZ ;  /* 0x0000000000827805 */ /* 0x000fe2000001ff00 */
[----:B------:R-:W-:Y:S01]  /*5800*/  IMAD.MOV.U32 R68, RZ, RZ, RZ ;  /* 0x000000ffff447224 */ /* 0x000fe200078e00ff */
[----:B------:R-:W-:Y:S01]  /*5810*/  CS2R R128, SRZ ;  /* 0x0000000000807805 */ /* 0x000fe2000001ff00 */
[----:B------:R-:W-:Y:S01]  /*5820*/  IMAD.U32 R142, RZ, RZ, UR42 ;  /* 0x0000002aff8e7e24 */ /* 0x000fe2000f8e00ff */
[----:B------:R-:W-:Y:S01]  /*5830*/  CS2R R126, SRZ ;  /* 0x00000000007e7805 */ /* 0x000fe2000001ff00 */
[----:B------:R-:W-:Y:S01]  /*5840*/  VOTEU.ALL UP0, P5 ;  /* 0x0000000000ff7886 */ /* 0x000fe20002800000 */
[----:B------:R-:W-:Y:S01]  /*5850*/  @!P5 SHF.L.U32 R2, R144, 0x1f, RZ ;  /* 0x0000001f9002d819 */ /* 0x000fe200000006ff */
[----:B------:R-:W-:Y:S01]  /*5860*/  IMAD.U32 R141, RZ, RZ, UR43 ;  /* 0x0000002bff8d7e24 */ /* 0x000fe2000f8e00ff */
[----:B------:R-:W-:-:S02]  /*5870*/  CS2R R124, SRZ ;  /* 0x00000000007c7805 */ /* 0x000fc4000001ff00 */
[----:B------:R-:W-:Y:S01]  /*5880*/  CS2R R122, SRZ ;  /* 0x00000000007a7805 */ /* 0x000fe2000001ff00 */
[----:B------:R-:W-:Y:S01]  /*5890*/  @!UP0 ULEA UR4, UR43, UR41, 0x3 ;  /* 0x000000292b048291 */ /* 0x000fe2000f8e18ff */
[----:B------:R-:W-:Y:S02]  /*58a0*/  CS2R R120, SRZ ;  /* 0x0000000000787805 */ /* 0x000fe4000001ff00 */
[----:B------:R-:W-:Y:S02]  /*58b0*/  CS2R R118, SRZ ;  /* 0x0000000000767805 */ /* 0x000fe4000001ff00 */
[----:B------:R-:W-:-:S04]  /*58c0*/  CS2R R116, SRZ ;  /* 0x0000000000747805 */ /* 0x000fc8000001ff00 */
[----:B------:R2:W3:Y:S02]  /*58d0*/  @!P5 SYNCS.PHASECHK.TRANS64.TRYWAIT P1, [UR4+0x60], R2 ;  /* 0x00006002ff00d5a7 */ /* 0x0004e40008021104 */
[----:B------:R-:W4:Y:S01]  /*58e0*/  LDCU.64 UR4, c[0x0][0x888] ;  /* 0x00011100ff0477ac */ /* 0x000f220008000a00 */
[----:B------:R1:W3:Y:S01]  /*58f0*/  SYNCS.PHASECHK.TRANS64.TRYWAIT P0, [R3+URZ+0xd0], R0 ;  /* 0x0000d000030075a7 */ /* 0x0002e200080011ff */
[----:B----4-:R-:W-:-:S04]  /*5900*/  ISETP.NE.U32.AND P2, PT, RZ, UR4, PT ;  /* 0x00000004ff007c0c */ /* 0x010fc8000bf45070 */
[----:B------:R-:W-:-:S04]  /*5910*/  ISETP.NE.AND.EX P2, PT, RZ, UR5, PT, P2 ;  /* 0x00000005ff007c0c */ /* 0x000fc8000bf45320 */
[----:B--2---:R-:W-:Y:S02]  /*5920*/  SEL R2, RZ, 0xffffffff, P2 ;  /* 0xffffffffff027807 */ /* 0x004fe40001000000 */
[----:B------:R-:W-:Y:S02]  /*5930*/  LOP3.LUT P2, R134, R133, 0xff, RZ, 0xc0, !PT ;  /* 0x000000ff85867812 */ /* 0x000fe4000784c0ff */
[----:B-1----:R-:W-:-:S04]  /*5940*/  SEL R0, RZ, 0xffffffff, P3 ;  /* 0xffffffffff007807 */ /* 0x002fc80001800000 */
[----:B------:R-:W-:-:S04]  /*5950*/  @P4 SEL R0, R2, R0, !P2 ;  /* 0x0000000002004207 */ /* 0x000fc80005000000 */
[----:B------:R-:W-:-:S04]  /*5960*/  LOP3.LUT R0, R0, 0x1, RZ, 0xc0, !PT ;  /* 0x0000000100007812 */ /* 0x000fc800078ec0ff */
[----:B------:R-:W-:-:S04]  /*5970*/  ISETP.NE.U32.AND P2, PT, R0, 0x1, PT ;  /* 0x000000010000780c */ /* 0x000fc80003f45070 */
[----:B------:R-:W-:Y:S02]  /*5980*/  P2R R157, PR, RZ, 0x4 ;  /* 0x00000004ff9d7803 */ /* 0x000fe40000000000 */
[----:B---3--:R-:W-:Y:S02]  /*5990*/  @!P5 SEL R143, RZ, 0x1, !P1 ;  /* 0x00000001ff8fd807 */ /* 0x008fe40004800000 */
[----:B------:R-:W-:-:S07]  /*59a0*/  SEL R137, RZ, 0x1, !P0 ;  /* 0x00000001ff897807 */ /* 0x000fce0004000000 */
.L_x_207:
[----:B------:R-:W-:Y:S01]  /*59b0*/  ISETP.NE.AND P0, PT, R159, RZ, PT ;  /* 0x000000ff9f00720c */ /* 0x000fe20003f05270 */
[----:B------:R-:W-:Y:S05]  /*59c0*/  YIELD ;  /* 0x0000000000007946 */ /* 0x000fea0003800000 */
[----:B------:R-:W-:Y:S07]  /*59d0*/  BSSY B1, `(.L_x_95) ;  /* 0x000001a000017945 */ /* 0x000fee0003800000 */
[----:B------:R-:W-:Y:S05]  /*59e0*/  @P0 BRA `(.L_x_96) ;  /* 0x0000000000600947 */ /* 0x000fea0003800000 */
[----:B------:R-:W-:Y:S01]  /*59f0*/  ISETP.NE.AND P1, PT, R157, RZ, PT ;  /* 0x000000ff9d00720c */ /* 0x000fe20003f25270 */
[----:B------:R-:W-:Y:S01]  /*5a00*/  BSSY B0, `(.L_x_97) ;  /* 0x000000b000007945 */ /* 0x000fe20003800000 */
[----:B------:R-:W-:Y:S11]  /*5a10*/  ISETP.NE.AND P0, PT, R143, RZ, PT ;  /* 0x000000ff8f00720c */ /* 0x000ff60003f05270 */
[----:B------:R-:W-:Y:S05]  /*5a20*/  @P1 LEA R6, R141, R152, 0xd ;  /* 0x000000988d061211 */ /* 0x000fea00078e68ff */
[--C-:B------:R-:W-:Y:S02]  /*5a30*/  @P1 IMAD R5, R154, -0x10, R6.reuse ;  /* 0xfffffff09a051824 */ /* 0x100fe400078e0206 */
[----:B------:R-:W-:Y:S03]  /*5a40*/  @P1 IMAD R4, R153, -0x10, R6 ;  /* 0xfffffff099041824 */ /* 0x000fe600078e0206 */
[----:B------:R-:W-:Y:S01]  /*5a50*/  @P1 LEA R3, R151, R5, 0x4 ;  /* 0x0000000597031211 */ /* 0x000fe200078e20ff */
[----:B------:R-:W-:Y:S06]  /*5a60*/  @P0 BRA `(.L_x_98) ;  /* 0x0000000000100947 */ /* 0x000fec0003800000 */
[----:B------:R-:W-:Y:S02]  /*5a70*/  LEA R2, R141, UR41, 0x3 ;  /* 0x000000298d027c11 */ /* 0x000fe4000f8e18ff */
[----:B------:R-:W-:Y:S04]  /*5a80*/  SHF.L.U32 R0, R144, 0x1f, RZ ;  /* 0x0000001f90007819 */ /* 0x000fe800000006ff */
[----:B------:R-:W1:Y:S02]  /*5a90*/  SYNCS.PHASECHK.TRANS64.TRYWAIT P0, [R2+URZ+0x60], R0 ;  /* 0x00006000020075a7 */ /* 0x000e6400080011ff */
[----:B-1----:R-:W-:Y:S05]  /*5aa0*/  @!P0 BRA `(.L_x_99) ;  /* 0x0000004c00808947 */ /* 0x002fea0003800000 */
.L_x_98:
[----:B------:R-:W-:Y:S05]  /*5ab0*/  BSYNC B0 ;  /* 0x0000000000007941 */ /* 0x000fea0003800000 */
.L_x_97:
[----:B------:R-:W-:Y:S01]  /*5ac0*/  ISETP.NE.AND P0, PT, R157, RZ, PT ;  /* 0x000000ff9d00720c */ /* 0x000fe20003f05270 */
[----:B------:R-:W-:Y:S11]  /*5ad0*/  VIADD R141, R141, 0x1 ;  /* 0x000000018d8d7836 */ /* 0x000ff60000000000 */
[----:B------:R-:W-:Y:S01]  /*5ae0*/  @!UPT UIADD3 URZ, UPT, UPT, URZ, URZ, URZ ;  /* 0x000000fffffff290 */ /* 0x000fe2000fffe0ff */
[----:B------:R2:W3:Y:S04]  /*5af0*/  @P0 LDS.128 R116, [R6] ;  /* 0x0000000006740984 */ /* 0x0004e80000000c00 */
[----:B------:R2:W4:Y:S04]  /*5b00*/  @P0 LDS.128 R124, [R4+0x20] ;  /* 0x00002000047c0984 */ /* 0x0005280000000c00 */
[----:B------:R2:W2:Y:S04]  /*5b10*/  @P0 LDS.128 R120, [R5+0x10] ;  /* 0x0000100005780984 */ /* 0x0004a80000000c00 */
[----:B------:R2:W2:Y:S01]  /*5b20*/  @P0 LDS.128 R128, [R3+0x10] ;  /* 0x0000100003800984 */ /* 0x0004a20000000c00 */
[C---:B------:R-:W-:Y:S04]  /*5b30*/  ISETP.NE.AND P0, PT, R141.reuse, 0x4, PT ;  /* 0x000000048d00780c */ /* 0x040fe80003f05270 */
[----:B-1----:R-:W-:Y:S02]  /*5b40*/  SEL R0, RZ, 0x1, P0 ;  /* 0x00000001ff007807 */ /* 0x002fe40000000000 */
[----:B------:R-:W-:Y:S02]  /*5b50*/  SEL R141, R141, RZ, P0 ;  /* 0x000000ff8d8d7207 */ /* 0x000fe40000000000 */
[----:B------:R-:W-:Y:S02]  /*5b60*/  LOP3.LUT R144, R144, R0, RZ, 0x3c, !PT ;  /* 0x0000000090907212 */ /* 0x000fe400078e3cff */
.L_x_96:
[----:B------:R-:W-:Y:S05]  /*5b70*/  BSYNC B1 ;  /* 0x0000000000017941 */ /* 0x000fea0003800000 */
.L_x_95:
[C---:B------:R-:W-:Y:S01]  /*5b80*/  LOP3.LUT P1, RZ, R68.reuse, R137, RZ, 0xfc, !PT ;  /* 0x0000008944ff7212 */ /* 0x040fe2000782fcff */
[----:B------:R-:W-:Y:S01]  /*5b90*/  IMAD.SHL.U32 R66, R68, 0x20, RZ ;  /* 0x0000002044427824 */ /* 0x000fe200078e00ff */
[----:B------:R-:W-:Y:S01]  /*5ba0*/  LEA R112, R69, UR41, 0x3 ;  /* 0x0000002945707c11 */ /* 0x000fe2000f8e18ff */
[----:B------:R-:W-:Y:S02]  /*5bb0*/  BSSY B0, `(.L_x_100) ;  /* 0x0000009000007945 */ /* 0x000fe40003800000 */
[----:B------:R-:W-:Y:S05]  /*5bc0*/  IMAD.IADD R2, R67, 0x1, R66 ;  /* 0x0000000143027824 */ /* 0x000fea00078e0242 */
[----:B------:R-:W-:Y:S04]  /*5bd0*/  SHF.R.U32.HI R0, RZ, 0x15, R2 ;  /* 0x00000015ff007819 */ /* 0x000fe80000011602 */
[----:B------:R-:W-:Y:S01]  /*5be0*/  LOP3.LUT P0, RZ, R0, 0x3, R156, 0x48, !PT ;  /* 0x0000000300ff7812 */ /* 0x000fe2000780489c */
[----:B------:R-:W-:Y:S01]  /*5bf0*/  @!UPT UIADD3 URZ, UPT, UPT, URZ, URZ, URZ ;  /* 0x000000fffffff290 */ /* 0x000fe2000fffe0ff */
[----:B------:R-:W-:Y:S11]  /*5c00*/  @P1 BRA `(.L_x_101) ;  /* 0x00000000000c1947 */ /* 0x000ff60003800000 */
[----:B------:R-:W-:Y:S04]  /*5c10*/  SHF.L.U32 R0, R150, 0x1f, RZ ;  /* 0x0000001f96007819 */ /* 0x000fe800000006ff */
[----:B------:R-:W1:Y:S02]  /*5c20*/  SYNCS.PHASECHK.TRANS64.TRYWAIT P1, [R112+URZ+0xd0], R0 ;  /* 0x0000d000700075a7 */ /* 0x000e6400080211ff */
[----:B-1----:R-:W-:Y:S05]  /*5c30*/  @!P1 BRA `(.L_x_102) ;  /* 0x0000004c00309947 */ /* 0x002fea0003800000 */
.L_x_101:
[----:B------:R-:W-:Y:S05]  /*5c40*/  BSYNC B0 ;  /* 0x0000000000007941 */ /* 0x000fea0003800000 */
.L_x_100:
[----:B------:R-:W-:Y:S05]  /*5c50*/  @!P0 BRA `(.L_x_103) ;  /* 0x0000000000408947 */ /* 0x000fea0003800000 */
[----:B------:R-:W2:Y:S01]  /*5c60*/  LDCU.64 UR8, c[0x4][0x70] ;  /* 0x01000e00ff0877ac */ /* 0x000ea20008000a00 */
[----:B------:R-:W-:Y:S01]  /*5c70*/  MOV R15, 0x0 ;  /* 0x00000000000f7802 */ /* 0x000fe20000000f00 */
[----:B------:R-:W-:Y:S02]  /*5c80*/  HFMA2 R12, -RZ, RZ, 0, 5.9604644775390625e-08 ;  /* 0x00000001ff0c7431 */ /* 0x000fe400000001ff */
[----:B------:R-:W-:Y:S02]  /*5c90*/  IMAD.MOV.U32 R8, RZ, RZ, 0x192 ;  /* 0x00000192ff087424 */ /* 0x000fe400078e00ff */
[----:B------:R-:W-:Y:S01]  /*5ca0*/  IMAD.MOV.U32 R13, RZ, RZ, RZ ;  /* 0x000000ffff0d7224 */ /* 0x000fe200078e00ff */
[----:B------:R-:W1:Y:S01]  /*5cb0*/  LDCU.64 UR6, c[0x4][0x78] ;  /* 0x01000f00ff0677ac */ /* 0x000e620008000a00 */
[----:B------:R-:W3:Y:S01]  /*5cc0*/  LDC.64 R14, c[0x4][R15] ;  /* 0x010000000f0e7b82 */ /* 0x000ee20000000a00 */
[----:B------:R-:W5:Y:S01]  /*5cd0*/  LDCU.64 UR4, c[0x4][0x10] ;  /* 0x01000200ff0477ac */ /* 0x000f620008000a00 */
[----:B--2---:R-:W-:Y:S01]  /*5ce0*/  MOV R5, UR9 ;  /* 0x0000000900057c02 */ /* 0x004fe20008000f00 */
[----:B------:R-:W-:Y:S01]  /*5cf0*/  IMAD.U32 R4, RZ, RZ, UR8 ;  /* 0x00000008ff047e24 */ /* 0x000fe2000f8e00ff */
[----:B-1----:R-:W-:Y:S01]  /*5d00*/  MOV R7, UR7 ;  /* 0x0000000700077c02 */ /* 0x002fe20008000f00 */
[----:B------:R-:W-:Y:S01]  /*5d10*/  IMAD.U32 R6, RZ, RZ, UR6 ;  /* 0x00000006ff067e24 */ /* 0x000fe2000f8e00ff */
[----:B-----5:R-:W-:Y:S01]  /*5d20*/  MOV R11, UR5 ;  /* 0x00000005000b7c02 */ /* 0x020fe20008000f00 */
[----:B------:R-:W-:Y:S02]  /*5d30*/  IMAD.U32 R10, RZ, RZ, UR4 ;  /* 0x00000004ff0a7e24 */ /* 0x000fe4000f8e00ff */
[----:B------:R-:W-:Y:S07]  /*5d40*/  LEPC R20, `(.L_x_103) ;  /* 0x000000001014794e */ /* 0x000fee0000000000 */
[----:B---34-:R-:W-:Y:S05]  /*5d50*/  CALL.ABS.NOINC R14 ;  /* 0x000000000e007343 */ /* 0x018fea0003c00000 */
.L_x_103:
[----:B------:R-:W-:Y:S05]  /*5d60*/  WARPSYNC.ALL ;  /* 0x0000000000007948 */ /* 0x000fea0003800000 */
[----:B------:R-:W-:Y:S01]  /*5d70*/  R2UR UR4, R2 ;  /* 0x00000000020472ca */ /* 0x000fe200000e0000 */
[--C-:B---3--:R-:W-:Y:S02]  /*5d80*/  HADD2.F32 R36, -RZ, R116.reuse.H0_H0 ;  /* 0x20000074ff247230 */ /* 0x108fe40000004100 */
[----:B------:R-:W-:Y:S02]  /*5d90*/  HFMA2 R53, -RZ, RZ, 3.7421875, 0 ;  /* 0x437c0000ff357431 */ /* 0x000fe400000001ff */
[----:B------:R-:W-:Y:S01]  /*5da0*/  HADD2.F32 R37, -RZ, R116.H1_H1 ;  /* 0x30000074ff257230 */ /* 0x000fe20000004100 */
[----:B------:R-:W-:Y:S01]  /*5db0*/  MOV R87, 0x3bbb989d ;  /* 0x3bbb989d00577802 */ /* 0x000fe20000000f00 */
[--C-:B------:R-:W-:Y:S01]  /*5dc0*/  HADD2.F32 R38, -RZ, R117.reuse.H0_H0 ;  /* 0x20000075ff267230 */ /* 0x100fe20000004100 */
[----:B------:R-:W-:Y:S01]  /*5dd0*/  ISETP.NE.AND P1, PT, R68, 0x3, PT ;  /* 0x000000034400780c */ /* 0x000fe20003f25270 */
[----:B------:R-:W-:Y:S04]  /*5de0*/  BSSY.RECONVERGENT B1, `(.L_x_104) ;  /* 0x0000176000017945 */ /* 0x000fe80003800200 */
[----:B--2---:R-:W1:Y:S08]  /*5df0*/  LDTM.x32 R4, tmem[UR4] ;  /* 0x00000004000479ee */ /* 0x004e7000082c0000 */
[----:B------:R-:W-:Y:S01]  /*5e00*/  @!P1 NOP ;  /* 0x0000000000009918 */ /* 0x000fe20000000000 */
[C---:B-1----:R-:W-:Y:S01]  /*5e10*/  FMUL R0, R71.reuse, R4 ;  /* 0x0000000447007220 */ /* 0x042fe20000400000 */
[C---:B------:R-:W-:Y:S01]  /*5e20*/  FMUL R4, R71.reuse, R8 ;  /* 0x0000000847047220 */ /* 0x040fe20000400000 */
        /* <DEDUP_REMOVED lines=16> */
[----:B------:R-:W-:Y:S02]  /*5f30*/  HADD2.F32 R32, -RZ, R117.H1_H1 ;  /* 0x30000075ff207230 */ /* 0x000fe40000004100 */
[C---:B------:R-:W-:Y:S01]  /*5f40*/  FMUL R25, R71.reuse, R29 ;  /* 0x0000001d47197220 */ /* 0x040fe20000400000 */
[C---:B------:R-:W-:Y:S01]  /*5f50*/  FMUL R18, R71.reuse, R22 ;  /* 0x0000001647127220 */ /* 0x040fe20000400000 */
[C---:B------:R-:W-:Y:S01]  /*5f60*/  FMUL R7, R71.reuse, R7 ;  /* 0x0000000747077220 */ /* 0x040fe20000400000 */
[----:B------:R-:W-:Y:S01]  /*5f70*/  FMUL R29, R71, R33 ;  /* 0x00000021471d7220 */ /* 0x000fe20000400000 */
[----:B------:R-:W-:Y:S01]  /*5f80*/  FFMA R0, R91, R36, R0 ;  /* 0x000000245b007223 */ /* 0x000fe20000000000 */
[--C-:B------:R-:W-:Y:S02]  /*5f90*/  HADD2.F32 R33, -RZ, R118.reuse.H0_H0 ;  /* 0x20000076ff217230 */ /* 0x100fe40000004100 */
[C---:B------:R-:W-:Y:S01]  /*5fa0*/  FMUL R22, R71.reuse, R26 ;  /* 0x0000001a47167220 */ /* 0x040fe20000400000 */
[----:B------:R-:W-:Y:S01]  /*5fb0*/  FMUL R26, R71, R30 ;  /* 0x0000001e471a7220 */ /* 0x000fe20000400000 */
[----:B------:R-:W-:Y:S01]  /*5fc0*/  FFMA R2, R91, R37, R2 ;  /* 0x000000255b027223 */ /* 0x000fe20000000002 */
[----:B------:R-:W-:Y:S01]  /*5fd0*/  FMUL R30, R71, R34 ;  /* 0x00000022471e7220 */ /* 0x000fe20000400000 */
[C---:B------:R-:W-:Y:S01]  /*5fe0*/  FFMA R3, R91.reuse, R38, R3 ;  /* 0x000000265b037223 */ /* 0x040fe20000000003 */
[----:B------:R-:W-:Y:S02]  /*5ff0*/  HADD2.F32 R34, -RZ, R118.H1_H1 ;  /* 0x30000076ff227230 */ /* 0x000fe40000004100 */
[C---:B------:R-:W-:Y:S01]  /*6000*/  FFMA R7, R91.reuse, R32, R7 ;  /* 0x000000205b077223 */ /* 0x040fe20000000007 */
[--C-:B------:R-:W-:Y:S02]  /*6010*/  HADD2.F32 R32, -RZ, R119.reuse.H0_H0 ;  /* 0x20000077ff207230 */ /* 0x100fe40000004100 */
[----:B------:R-:W-:Y:S01]  /*6020*/  FFMA R4, R91, R33, R4 ;  /* 0x000000215b047223 */ /* 0x000fe20000000004 */
[----:B------:R-:W-:Y:S02]  /*6030*/  HADD2.F32 R36, -RZ, R119.H1_H1 ;  /* 0x30000077ff247230 */ /* 0x000fe40000004100 */
[----:B------:R-:W-:Y:S01]  /*6040*/  FMUL R11, R71, R11 ;  /* 0x0000000b470b7220 */ /* 0x000fe20000400000 */
[--C-:B------:R-:W-:Y:S02]  /*6050*/  HADD2.F32 R33, -RZ, R120.reuse.H0_H0 ;  /* 0x20000078ff217230 */ /* 0x100fe40000004100 */
[C---:B------:R-:W-:Y:S01]  /*6060*/  FFMA R5, R91.reuse, R34, R5 ;  /* 0x000000225b057223 */ /* 0x040fe20000000005 */
        /* <DEDUP_REMOVED lines=9> */
[----:B------:R-:W-:Y:S02]  /*6100*/  HADD2.F32 R32, -RZ, R122.H1_H1 ;  /* 0x3000007aff207230 */ /* 0x000fe40000004100 */
[C---:B------:R-:W-:Y:S01]  /*6110*/  FFMA R10, R91.reuse, R34, R10 ;  /* 0x000000225b0a7223 */ /* 0x040fe2000000000a */
[C---:B------:R-:W-:Y:S01]  /*6120*/  FFMA R15, R91.reuse, R33, R15 ;  /* 0x000000215b0f7223 */ /* 0x040fe2000000000f */
[--C-:B------:R-:W-:Y:S02]  /*6130*/  HADD2.F32 R33, -RZ, R123.reuse.H0_H0 ;  /* 0x2000007bff217230 */ /* 0x100fe40000004100 */
[C---:B------:R-:W-:Y:S01]  /*6140*/  FFMA R12, R91.reuse, R36, R12 ;  /* 0x000000245b0c7223 */ /* 0x040fe2000000000c */
[----:B------:R-:W-:Y:S02]  /*6150*/  HADD2.F32 R34, -RZ, R123.H1_H1 ;  /* 0x3000007bff227230 */ /* 0x000fe40000004100 */
[----:B------:R-:W-:Y:S01]  /*6160*/  FFMA R13, R91, R32, R13 ;  /* 0x000000205b0d7223 */ /* 0x000fe2000000000d */
[--C-:B----4-:R-:W-:Y:S02]  /*6170*/  HADD2.F32 R32, -RZ, R124.reuse.H0_H0 ;  /* 0x2000007cff207230 */ /* 0x110fe40000004100 */
[----:B------:R-:W-:Y:S01]  /*6180*/  FMUL R19, R71, R19 ;  /* 0x0000001347137220 */ /* 0x000fe20000400000 */
[----:B------:R-:W-:Y:S02]  /*6190*/  HADD2.F32 R36, -RZ, R124.H1_H1 ;  /* 0x3000007cff247230 */ /* 0x000fe40000004100 */
[C---:B------:R-:W-:Y:S01]  /*61a0*/  FFMA R14, R91.reuse, R33, R14 ;  /* 0x000000215b0e7223 */ /* 0x040fe2000000000e */
[--C-:B------:R-:W-:Y:S02]  /*61b0*/  HADD2.F32 R33, -RZ, R125.reuse.H0_H0 ;  /* 0x2000007dff217230 */ /* 0x100fe40000004100 */
[C---:B------:R-:W-:Y:S01]  /*61c0*/  FFMA R19, R91.reuse, R34, R19 ;  /* 0x000000225b137223 */ /* 0x040fe20000000013 */
[C---:B------:R-:W-:Y:S01]  /*61d0*/  FFMA R16, R91.reuse, R32, R16 ;  /* 0x000000205b107223 */ /* 0x040fe20000000010 */
[C---:B------:R-:W-:Y:S01]  /*61e0*/  FFMA R17, R91.reuse, R36, R17 ;  /* 0x000000245b117223 */ /* 0x040fe20000000011 */
[----:B------:R-:W-:Y:S02]  /*61f0*/  HADD2.F32 R32, -RZ, R125.H1_H1 ;  /* 0x3000007dff207230 */ /* 0x000fe40000004100 */
[----:B------:R-:W-:Y:S01]  /*6200*/  FFMA R18, R91, R33, R18 ;  /* 0x000000215b127223 */ /* 0x000fe20000000012 */
[--C-:B------:R-:W-:Y:S02]  /*6210*/  HADD2.F32 R34, -RZ, R126.reuse.H0_H0 ;  /* 0x2000007eff227230 */ /* 0x100fe40000004100 */
[C---:B------:R-:W-:Y:S01]  /*6220*/  FMUL R23, R71.reuse, R23 ;  /* 0x0000001747177220 */ /* 0x040fe20000400000 */
        /* <DEDUP_REMOVED lines=18> */
[C---:B------:R-:W-:Y:S01]  /*6350*/  FFMA R31, R91.reuse, R36, R31 ;  /* 0x000000245b1f7223 */ /* 0x040fe2000000001f */
[----:B------:R-:W-:Y:S02]  /*6360*/  HADD2.F32 R32, -RZ, R130.H1_H1 ;  /* 0x30000082ff207230 */ /* 0x000fe40000004100 */
[----:B------:R-:W-:Y:S01]  /*6370*/  FFMA R28, R91, R33, R28 ;  /* 0x000000215b1c7223 */ /* 0x000fe2000000001c */
[--C-:B------:R-:W-:Y:S02]  /*6380*/  HADD2.F32 R34, -RZ, R131.reuse.H0_H0 ;  /* 0x20000083ff227230 */ /* 0x100fe40000004100 */
[----:B------:R-:W-:Y:S01]  /*6390*/  FMUL R35, R71, R35 ;  /* 0x0000002347237220 */ /* 0x000fe20000400000 */
[----:B------:R-:W-:Y:S02]  /*63a0*/  HADD2.F32 R33, -RZ, R131.H1_H1 ;  /* 0x30000083ff217230 */ /* 0x000fe40000004100 */
[C---:B------:R-:W-:Y:S01]  /*63b0*/  FFMA R29, R91.reuse, R32, R29 ;  /* 0x000000205b1d7223 */ /* 0x040fe2000000001d */
[C---:B------:R-:W-:Y:S02]  /*63c0*/  FFMA R30, R91.reuse, R34, R30 ;  /* 0x000000225b1e7223 */ /* 0x040fe4000000001e */
[----:B------:R-:W-:Y:S01]  /*63d0*/  FFMA R35, R91, R33, R35 ;  /* 0x000000215b237223 */ /* 0x000fe20000000023 */
[----:B------:R-:W-:Y:S04]  /*63e0*/  FFMA.SAT R32, R0, -R87, 0.5 ;  /* 0x3f00000000207423 */ /* 0x000fe80000002857 */
[----:B------:R-:W-:Y:S04]  /*63f0*/  FFMA.RM R54, R32, R53, 12582913 ;  /* 0x4b40000120367423 */ /* 0x000fe80000004035 */
[----:B------:R-:W-:Y:S04]  /*6400*/  FADD R32, R54, -12583039 ;  /* 0xcb40007f36207421 */ /* 0x000fe80000000000 */
[C---:B------:R-:W-:Y:S04]  /*6410*/  FFMA R32, R0.reuse, -1.4426950216293334961, -R32 ;  /* 0xbfb8aa3b00207823 */ /* 0x040fe80000000820 */
[----:B------:R-:W-:Y:S01]  /*6420*/  FFMA R32, R0, -1.925963033500011079e-08, R32 ;  /* 0xb2a5706000207823 */ /* 0x000fe20000000020 */
[C---:B------:R-:W-:Y:S03]  /*6430*/  FFMA.SAT R33, R2.reuse, -R87, 0.5 ;  /* 0x3f00000002217423 */ /* 0x040fe60000002857 */
[----:B------:R-:W1:Y:S01]  /*6440*/  MUFU.EX2 R88, R32 ;  /* 0x0000002000587308 */ /* 0x000e620000000800 */
[----:B------:R-:W-:Y:S04]  /*6450*/  FFMA.RM R55, R33, R53, 12582913 ;  /* 0x4b40000121377423 */ /* 0x000fe80000004035 */
[----:B------:R-:W-:Y:S04]  /*6460*/  FADD R33, R55, -12583039 ;  /* 0xcb40007f37217421 */ /* 0x000fe80000000000 */
[C---:B------:R-:W-:Y:S04]  /*6470*/  FFMA R33, R2.reuse, -1.4426950216293334961, -R33 ;  /* 0xbfb8aa3b02217823 */ /* 0x040fe80000000821 */
[----:B------:R-:W-:Y:S01]  /*6480*/  FFMA R33, R2, -1.925963033500011079e-08, R33 ;  /* 0xb2a5706002217823 */ /* 0x000fe20000000021 */
[C---:B------:R-:W-:Y:S03]  /*6490*/  FFMA.SAT R34, R3.reuse, -R87, 0.5 ;  /* 0x3f00000003227423 */ /* 0x040fe60000002857 */
[----:B------:R-:W2:Y:S01]  /*64a0*/  MUFU.EX2 R90, R33 ;  /* 0x00000021005a7308 */ /* 0x000ea20000000800 */
[----:B------:R-:W-:Y:S04]  /*64b0*/  FFMA.RM R56, R34, R53, 12582913 ;  /* 0x4b40000122387423 */ /* 0x000fe80000004035 */
[----:B------:R-:W-:Y:S04]  /*64c0*/  FADD R34, R56, -12583039 ;  /* 0xcb40007f38227421 */ /* 0x000fe80000000000 */
[C---:B------:R-:W-:Y:S04]  /*64d0*/  FFMA R34, R3.reuse, -1.4426950216293334961, -R34 ;  /* 0xbfb8aa3b03227823 */ /* 0x040fe80000000822 */
[----:B------:R-:W-:Y:S01]  /*64e0*/  FFMA R34, R3, -1.925963033500011079e-08, R34 ;  /* 0xb2a5706003227823 */ /* 0x000fe20000000022 */
[----:B------:R-:W-:Y:S03]  /*64f0*/  FFMA.SAT R36, R7, -R87, 0.5 ;  /* 0x3f00000007247423 */ /* 0x000fe60000002857 */
[----:B------:R-:W3:Y:S01]  /*6500*/  MUFU.EX2 R89, R34 ;  /* 0x0000002200597308 */ /* 0x000ee20000000800 */
[----:B------:R-:W-:Y:S04]  /*6510*/  FFMA.RM R57, R36, R53, 12582913 ;  /* 0x4b40000124397423 */ /* 0x000fe80000004035 */
[----:B------:R-:W-:Y:S04]  /*6520*/  FADD R36, R57, -12583039 ;  /* 0xcb40007f39247421 */ /* 0x000fe80000000000 */
[C---:B------:R-:W-:Y:S04]  /*6530*/  FFMA R36, R7.reuse, -1.4426950216293334961, -R36 ;  /* 0xbfb8aa3b07247823 */ /* 0x040fe80000000824 */
[----:B------:R-:W-:Y:S01]  /*6540*/  FFMA R36, R7, -1.925963033500011079e-08, R36 ;  /* 0xb2a5706007247823 */ /* 0x000fe20000000024 */
[----:B------:R-:W-:Y:S03]  /*6550*/  FFMA.SAT R37, R4, -R87, 0.5 ;  /* 0x3f00000004257423 */ /* 0x000fe60000002857 */
[----:B------:R-:W4:Y:S01]  /*6560*/  MUFU.EX2 R92, R36 ;  /* 0x00000024005c7308 */ /* 0x000f220000000800 */
[----:B------:R-:W-:Y:S04]  /*6570*/  FFMA.RM R58, R37, R53, 12582913 ;  /* 0x4b400001253a7423 */ /* 0x000fe80000004035 */
[----:B------:R-:W-:Y:S04]  /*6580*/  FADD R37, R58, -12583039 ;  /* 0xcb40007f3a257421 */ /* 0x000fe80000000000 */
[C---:B------:R-:W-:Y:S04]  /*6590*/  FFMA R37, R4.reuse, -1.4426950216293334961, -R37 ;  /* 0xbfb8aa3b04257823 */ /* 0x040fe80000000825 */
[----:B------:R-:W-:Y:S01]  /*65a0*/  FFMA R37, R4, -1.925963033500011079e-08, R37 ;  /* 0xb2a5706004257823 */ /* 0x000fe20000000025 */
[----:B------:R-:W-:Y:S03]  /*65b0*/  FFMA.SAT R38, R5, -R87, 0.5 ;  /* 0x3f00000005267423 */ /* 0x000fe60000002857 */
[----:B------:R-:W5:Y:S01]  /*65c0*/  MUFU.EX2 R93, R37 ;  /* 0x00000025005d7308 */ /* 0x000f620000000800 */
        /* <DEDUP_REMOVED lines=34> */
[C---:B------:R-:W-:Y:S03]  /*67f0*/  FFMA.SAT R44, R15.reuse, -R87, 0.5 ;  /* 0x3f0000000f2c7423 */ /* 0x040fe60000002857 */
        /* <DEDUP_REMOVED lines=36> */
[----:B------:R1:W5:Y:S01]  /*6a40*/  MUFU.EX2 R105, R49 ;  /* 0x0000003100697308 */ /* 0x0003620000000800 */
[----:B------:R-:W-:Y:S04]  /*6a50*/  FFMA.RM R78, R50, R53, 12582913 ;  /* 0x4b400001324e7423 */ /* 0x000fe80000004035 */
[----:B------:R-:W-:Y:S04]  /*6a60*/  FADD R50, R78, -12583039 ;  /* 0xcb40007f4e327421 */ /* 0x000fe80000000000 */
[C---:B------:R-:W-:Y:S04]  /*6a70*/  FFMA R50, R17.reuse, -1.4426950216293334961, -R50 ;  /* 0xbfb8aa3b11327823 */ /* 0x040fe80000000832 */
[----:B------:R-:W-:Y:S01]  /*6a80*/  FFMA R50, R17, -1.925963033500011079e-08, R50 ;  /* 0xb2a5706011327823 */ /* 0x000fe20000000032 */
[C---:B------:R-:W-:Y:S03]  /*6a90*/  FFMA.SAT R51, R18.reuse, -R87, 0.5 ;  /* 0x3f00000012337423 */ /* 0x040fe60000002857 */
[----:B------:R2:W5:Y:S01]  /*6aa0*/  MUFU.EX2 R106, R50 ;  /* 0x00000032006a7308 */ /* 0x0005620000000800 */
[----:B------:R-:W-:Y:S01]  /*6ab0*/  FFMA.RM R79, R51, R53, 12582913 ;  /* 0x4b400001334f7423 */ /* 0x000fe20000004035 */
[----:B-1----:R-:W-:Y:S03]  /*6ac0*/  MOV R49, UR37 ;  /* 0x0000002500317c02 */ /* 0x002fe60008000f00 */
[----:B------:R-:W-:Y:S04]  /*6ad0*/  FADD R51, R79, -12583039 ;  /* 0xcb40007f4f337421 */ /* 0x000fe80000000000 */
[C---:B------:R-:W-:Y:S04]  /*6ae0*/  FFMA R51, R18.reuse, -1.4426950216293334961, -R51 ;  /* 0xbfb8aa3b12337823 */ /* 0x040fe80000000833 */
[----:B------:R-:W-:Y:S01]  /*6af0*/  FFMA R51, R18, -1.925963033500011079e-08, R51 ;  /* 0xb2a5706012337823 */ /* 0x000fe20000000033 */
[----:B------:R-:W-:Y:S03]  /*6b00*/  FFMA.SAT R52, R23, -R87, 0.5 ;  /* 0x3f00000017347423 */ /* 0x000fe60000002857 */
[----:B------:R1:W5:Y:S01]  /*6b10*/  MUFU.EX2 R107, R51 ;  /* 0x00000033006b7308 */ /* 0x0003620000000800 */
[----:B------:R-:W-:Y:S01]  /*6b20*/  FFMA.RM R80, R52, R53, 12582913 ;  /* 0x4b40000134507423 */ /* 0x000fe20000004035 */
[----:B--2---:R-:W-:Y:S03]  /*6b30*/  @!P1 IADD3 R50, PT, PT, R69, 0x1, RZ ;  /* 0x0000000145329810 */ /* 0x004fe60007ffe0ff */
[----:B------:R-:W-:Y:S01]  /*6b40*/  FADD R52, R80, -12583039 ;  /* 0xcb40007f50347421 */ /* 0x000fe20000000000 */
[C---:B------:R-:W-:Y:S03]  /*6b50*/  @!P1 ISETP.NE.AND P0, PT, R50.reuse, 0x4, PT ;  /* 0x000000043200980c */ /* 0x040fe60003f05270 */
[C---:B------:R-:W-:Y:S01]  /*6b60*/  FFMA R52, R23.reuse, -1.4426950216293334961, -R52 ;  /* 0xbfb8aa3b17347823 */ /* 0x040fe20000000834 */
[----:B------:R-:W-:Y:S03]  /*6b70*/  @!P1 SEL R69, R50, RZ, P0 ;  /* 0x000000ff32459207 */ /* 0x000fe60000000000 */
[----:B------:R-:W-:Y:S01]  /*6b80*/  FFMA R52, R23, -1.925963033500011079e-08, R52 ;  /* 0xb2a5706017347823 */ /* 0x000fe20000000034 */
[----:B------:R-:W-:Y:S03]  /*6b90*/  FFMA.SAT R81, R20, -R87, 0.5 ;  /* 0x3f00000014517423 */ /* 0x000fe60000002857 */
[----:B------:R-:W2:Y:S01]  /*6ba0*/  MUFU.EX2 R108, R52 ;  /* 0x00000034006c7308 */ /* 0x000ea20000000800 */
[----:B------:R-:W-:Y:S01]  /*6bb0*/  FFMA.RM R81, R81, R53, 12582913 ;  /* 0x4b40000151517423 */ /* 0x000fe20000004035 */
[----:B-1----:R-:W-:Y:S03]  /*6bc0*/  @!P1 IADD3 R51, PT, PT, R112, 0xf0, RZ ;  /* 0x000000f070339810 */ /* 0x002fe60007ffe0ff */
[----:B------:R-:W-:Y:S01]  /*6bd0*/  FADD R32, R81, -12583039 ;  /* 0xcb40007f51207421 */ /* 0x000fe20000000000 */
[----:B------:R-:W-:Y:S02]  /*6be0*/  @!P1 PRMT R49, R49, 0x654, R51 ;  /* 0x0000065431319816 */ /* 0x000fe40000000033 */
[----:B------:R-:W-:Y:S01]  /*6bf0*/  SHF.L.U32 R51, R61, 0x17, RZ ;  /* 0x000000173d337819 */ /* 0x000fe200000006ff */
[C---:B------:R-:W-:Y:S01]  /*6c00*/  FFMA R32, R20.reuse, -1.4426950216293334961, -R32 ;  /* 0xbfb8aa3b14207823 */ /* 0x040fe20000000820 */
[----:B------:R1:W-:Y:S03]  /*6c10*/  @!P1 SYNCS.ARRIVE.TRANS64.RED.A1T0 RZ, [R49+URZ], RZ ;  /* 0x000000ff31ff99a7 */ /* 0x0003e600081004ff */
[----:B------:R-:W-:Y:S01]  /*6c20*/  FFMA R32, R20, -1.925963033500011079e-08, R32 ;  /* 0xb2a5706014207823 */ /* 0x000fe20000000020 */
[----:B------:R-:W-:Y:S03]  /*6c30*/  FFMA.SAT R33, R21, -R87, 0.5 ;  /* 0x3f00000015217423 */ /* 0x000fe60000002857 */
[----:B------:R-:W2:Y:S01]  /*6c40*/  MUFU.EX2 R109, R32 ;  /* 0x00000020006d7308 */ /* 0x000ea20000000800 */
[----:B------:R-:W-:Y:S04]  /*6c50*/  FFMA.RM R82, R33, R53, 12582913 ;  /* 0x4b40000121527423 */ /* 0x000fe80000004035 */
[----:B------:R-:W-:Y:S04]  /*6c60*/  FADD R33, R82, -12583039 ;  /* 0xcb40007f52217421 */ /* 0x000fe80000000000 */
[C---:B------:R-:W-:Y:S04]  /*6c70*/  FFMA R33, R21.reuse, -1.4426950216293334961, -R33 ;  /* 0xbfb8aa3b15217823 */ /* 0x040fe80000000821 */
[----:B------:R-:W-:Y:S01]  /*6c80*/  FFMA R33, R21, -1.925963033500011079e-08, R33 ;  /* 0xb2a5706015217823 */ /* 0x000fe20000000021 */
[----:B------:R-:W-:Y:S01]  /*6c90*/  FFMA.SAT R34, R22, -R87, 0.5 ;  /* 0x3f00000016227423 */ /* 0x000fe20000002857 */
[----:B-1----:R-:W-:Y:S02]  /*6ca0*/  @!P1 SEL R49, RZ, 0x1, P0 ;  /* 0x00000001ff319807 */ /* 0x002fe40000000000 */
[----:B------:R-:W1:Y:S01]  /*6cb0*/  MUFU.EX2 R110, R33 ;  /* 0x00000021006e7308 */ /* 0x000e620000000800 */
[----:B------:R-:W-:Y:S01]  /*6cc0*/  FFMA.RM R83, R34, R53, 12582913 ;  /* 0x4b40000122537423 */ /* 0x000fe20000004035 */
[----:B------:R-:W-:Y:S03]  /*6cd0*/  @!P1 LOP3.LUT R150, R150, R49, RZ, 0x3c, !PT ;  /* 0x0000003196969212 */ /* 0x000fe600078e3cff */
[----:B------:R-:W-:Y:S01]  /*6ce0*/  FADD R34, R83, -12583039 ;  /* 0xcb40007f53227421 */ /* 0x000fe20000000000 */
[----:B------:R-:W-:Y:S03]  /*6cf0*/  SHF.L.U32 R49, R57, 0x17, RZ ;  /* 0x0000001739317819 */ /* 0x000fe600000006ff */
[C---:B------:R-:W-:Y:S04]  /*6d00*/  FFMA R34, R22.reuse, -1.4426950216293334961, -R34 ;  /* 0xbfb8aa3b16227823 */ /* 0x040fe80000000822 */
[----:B------:R-:W-:Y:S01]  /*6d10*/  FFMA R34, R22, -1.925963033500011079e-08, R34 ;  /* 0xb2a5706016227823 */ /* 0x000fe20000000022 */
[C---:B------:R-:W-:Y:S03]  /*6d20*/  FFMA.SAT R36, R27.reuse, -R87, 0.5 ;  /* 0x3f0000001b247423 */ /* 0x040fe60000002857 */
[----:B------:R3:W1:Y:S01]  /*6d30*/  MUFU.EX2 R111, R34 ;  /* 0x00000022006f7308 */ /* 0x0006620000000800 */
[----:B------:R-:W-:Y:S04]  /*6d40*/  FFMA.RM R84, R36, R53, 12582913 ;  /* 0x4b40000124547423 */ /* 0x000fe80000004035 */
[----:B------:R-:W-:Y:S04]  /*6d50*/  FADD R36, R84, -12583039 ;  /* 0xcb40007f54247421 */ /* 0x000fe80000000000 */
[C---:B------:R-:W-:Y:S04]  /*6d60*/  FFMA R36, R27.reuse, -1.4426950216293334961, -R36 ;  /* 0xbfb8aa3b1b247823 */ /* 0x040fe80000000824 */
[----:B------:R-:W-:Y:S01]  /*6d70*/  FFMA R36, R27, -1.925963033500011079e-08, R36 ;  /* 0xb2a570601b247823 */ /* 0x000fe20000000024 */
[----:B------:R-:W-:Y:S03]  /*6d80*/  FFMA.SAT R37, R24, -R87, 0.5 ;  /* 0x3f00000018257423 */ /* 0x000fe60000002857 */
[----:B------:R4:W1:Y:S01]  /*6d90*/  MUFU.EX2 R112, R36 ;  /* 0x0000002400707308 */ /* 0x0008620000000800 */
[----:B------:R-:W-:Y:S01]  /*6da0*/  FFMA.RM R85, R37, R53, 12582913 ;  /* 0x4b40000125557423 */ /* 0x000fe20000004035 */
[----:B---3--:R-:W-:Y:S03]  /*6db0*/  SHF.L.U32 R34, R54, 0x17, RZ ;  /* 0x0000001736227819 */ /* 0x008fe600000006ff */
[----:B------:R-:W-:Y:S04]  /*6dc0*/  FADD R37, R85, -12583039 ;  /* 0xcb40007f55257421 */ /* 0x000fe80000000000 */
[C---:B------:R-:W-:Y:S04]  /*6dd0*/  FFMA R37, R24.reuse, -1.4426950216293334961, -R37 ;  /* 0xbfb8aa3b18257823 */ /* 0x040fe80000000825 */
[----:B------:R-:W-:Y:S01]  /*6de0*/  FFMA R37, R24, -1.925963033500011079e-08, R37 ;  /* 0xb2a5706018257823 */ /* 0x000fe20000000025 */
[----:B------:R-:W-:Y:S03]  /*6df0*/  FFMA.SAT R38, R25, -R87, 0.5 ;  /* 0x3f00000019267423 */ /* 0x000fe60000002857 */
[----:B------:R3:W1:Y:S01]  /*6e00*/  MUFU.EX2 R113, R37 ;  /* 0x0000002500717308 */ /* 0x0006620000000800 */
[----:B------:R-:W-:Y:S01]  /*6e10*/  FFMA.RM R86, R38, R53, 12582913 ;  /* 0x4b40000126567423 */ /* 0x000fe20000004035 */
[----:B----4-:R-:W-:Y:S02]  /*6e20*/  SHF.L.U32 R36, R55, 0x17, RZ ;  /* 0x0000001737247819 */ /* 0x010fe400000006ff */
[----:B------:R-:W-:Y:S01]  /*6e30*/  SHF.L.U32 R55, R82, 0x17, RZ ;  /* 0x0000001752377819 */ /* 0x000fe200000006ff */
[----:B------:R-:W-:Y:S04]  /*6e40*/  FADD R38, R86, -12583039 ;  /* 0xcb40007f56267421 */ /* 0x000fe80000000000 */
[C---:B------:R-:W-:Y:S04]  /*6e50*/  FFMA R38, R25.reuse, -1.4426950216293334961, -R38 ;  /* 0xbfb8aa3b19267823 */ /* 0x040fe80000000826 */
[----:B------:R-:W-:Y:S01]  /*6e60*/  FFMA R38, R25, -1.925963033500011079e-08, R38 ;  /* 0xb2a5706019267823 */ /* 0x000fe20000000026 */
[----:B------:R-:W-:Y:S03]  /*6e70*/  FFMA.SAT R39, R26, -R87, 0.5 ;  /* 0x3f0000001a277423 */ /* 0x000fe60000002857 */
[----:B------:R4:W1:Y:S01]  /*6e80*/  MUFU.EX2 R114, R38 ;  /* 0x0000002600727308 */ /* 0x0008620000000800 */
[----:B------:R-:W-:Y:S01]  /*6e90*/  FFMA.RM R43, R39, R53, 12582913 ;  /* 0x4b400001272b7423 */ /* 0x000fe20000004035 */
[----:B---3--:R-:W-:Y:S03]  /*6ea0*/  SHF.L.U32 R37, R56, 0x17, RZ ;  /* 0x0000001738257819 */ /* 0x008fe600000006ff */
[C---:B------:R-:W-:Y:S01]  /*6eb0*/  FADD R39, R43.reuse, -12583039 ;  /* 0xcb40007f2b277421 */ /* 0x040fe20000000000 */
[----:B------:R-:W-:Y:S03]  /*6ec0*/  SHF.L.U32 R43, R43, 0x17, RZ ;  /* 0x000000172b2b7819 */ /* 0x000fe600000006ff */
[C---:B------:R-:W-:Y:S04]  /*6ed0*/  FFMA R39, R26.reuse, -1.4426950216293334961, -R39 ;  /* 0xbfb8aa3b1a277823 */ /* 0x040fe80000000827 */
[----:B------:R-:W-:Y:S01]  /*6ee0*/  FFMA R39, R26, -1.925963033500011079e-08, R39 ;  /* 0xb2a570601a277823 */ /* 0x000fe20000000027 */
[C---:B------:R-:W-:Y:S01]  /*6ef0*/  FFMA.SAT R40, R31.reuse, -R87, 0.5 ;  /* 0x3f0000001f287423 */ /* 0x040fe20000002857 */
[----:B----4-:R-:W-:Y:S03]  /*6f00*/  SHF.L.U32 R38, R58, 0x17, RZ ;  /* 0x000000173a267819 */ /* 0x010fe600000006ff */
[----:B------:R-:W-:Y:S04]  /*6f10*/  FFMA.RM R44, R40, R53, 12582913 ;  /* 0x4b400001282c7423 */ /* 0x000fe80000004035 */
[----:B------:R-:W-:Y:S04]  /*6f20*/  FADD R40, R44, -12583039 ;  /* 0xcb40007f2c287421 */ /* 0x000fe80000000000 */
[C---:B------:R-:W-:Y:S04]  /*6f30*/  FFMA R40, R31.reuse, -1.4426950216293334961, -R40 ;  /* 0xbfb8aa3b1f287823 */ /* 0x040fe80000000828 */
[----:B------:R-:W-:Y:S01]  /*6f40*/  FFMA R40, R31, -1.925963033500011079e-08, R40 ;  /* 0xb2a570601f287823 */ /* 0x000fe20000000028 */
[C---:B------:R-:W-:Y:S04]  /*6f50*/  FFMA.SAT R41, R28.reuse, -R87, 0.5 ;  /* 0x3f0000001c297423 */ /* 0x040fe80000002857 */
        /* <DEDUP_REMOVED lines=14> */
[----:B------:R-:W-:Y:S04]  /*7040*/  FFMA.SAT R33, R35, -R87, 0.5 ;  /* 0x3f00000023217423 */ /* 0x000fe80000002857 */
[----:B------:R-:W-:Y:S04]  /*7050*/  FFMA.RM R48, R33, R53, 12582913 ;  /* 0x4b40000121307423 */ /* 0x000fe80000004035 */
[----:B------:R-:W-:Y:S04]  /*7060*/  FADD R33, R48, -12583039 ;  /* 0xcb40007f30217421 */ /* 0x000fe80000000000 */
[C---:B------:R-:W-:Y:S04]  /*7070*/  FFMA R33, R35.reuse, -1.4426950216293334961, -R33 ;  /* 0xbfb8aa3b23217823 */ /* 0x040fe80000000821 */
[----:B------:R-:W-:Y:S01]  /*7080*/  FFMA R33, R35, -1.925963033500011079e-08, R33 ;  /* 0xb2a5706023217823 */ /* 0x000fe20000000021 */
[----:B------:R-:W-:Y:S01]  /*7090*/  FFMA R34, R88, R34, 1 ;  /* 0x3f80000058227423 */ /* 0x000fe20000000022 */
[----:B------:R-:W-:Y:S01]  /*70a0*/  FFMA R90, R90, R36, 1 ;  /* 0x3f8000005a5a7423 */ /* 0x000fe20000000024 */
[----:B------:R-:W-:Y:S01]  /*70b0*/  FFMA R36, R89, R37, 1 ;  /* 0x3f80000059247423 */ /* 0x000fe20000000025 */
[----:B------:R-:W-:Y:S01]  /*70c0*/  FFMA R37, R92, R49, 1 ;  /* 0x3f8000005c257423 */ /* 0x000fe20000000031 */
[----:B------:R-:W-:Y:S01]  /*70d0*/  SHF.L.U32 R49, R59, 0x17, RZ ;  /* 0x000000173b317819 */ /* 0x000fe200000006ff */
[----:B-----5:R-:W-:Y:S01]  /*70e0*/  FFMA R38, R93, R38, 1 ;  /* 0x3f8000005d267423 */ /* 0x020fe20000000026 */
[----:B------:R-:W-:Y:S04]  /*70f0*/  IADD3 R50, PT, PT, R34, 0x1800000, RZ ;  /* 0x0180000022327810 */ /* 0x000fe80007ffe0ff */
[----:B------:R-:W-:Y:S04]  /*7100*/  LOP3.LUT R50, R50, 0x7f800000, RZ, 0xc0, !PT ;  /* 0x7f80000032327812 */ /* 0x000fe800078ec0ff */
[----:B------:R-:W-:Y:S02]  /*7110*/  ISETP.GT.U32.AND P0, PT, R50, 0x1ffffff, PT ;  /* 0x01ffffff3200780c */ /* 0x000fe40003f04070 */
[----:B------:R-:W-:Y:S02]  /*7120*/  SHF.L.U32 R50, R60, 0x17, RZ ;  /* 0x000000173c327819 */ /* 0x000fe400000006ff */
[----:B------:R3:W4:Y:S02]  /*7130*/  MUFU.EX2 R60, R39 ;  /* 0x00000027003c7308 */ /* 0x0007240000000800 */
[----:B---3--:R-:W-:Y:S01]  /*7140*/  FFMA R39, R94, R49, 1 ;  /* 0x3f8000005e277423 */ /* 0x008fe20000000031 */
[----:B------:R-:W-:Y:S01]  /*7150*/  SHF.L.U32 R49, R62, 0x17, RZ ;  /* 0x000000173e317819 */ /* 0x000fe200000006ff */
[----:B------:R-:W-:Y:S01]  /*7160*/  FFMA R56, R95, R50, 1 ;  /* 0x3f8000005f387423 */ /* 0x000fe20000000032 */
[----:B------:R-:W-:Y:S01]  /*7170*/  SHF.L.U32 R50, R63, 0x17, RZ ;  /* 0x000000173f327819 */ /* 0x000fe200000006ff */
[----:B------:R-:W-:Y:S04]  /*7180*/  FFMA R53, R96, R51, 1 ;  /* 0x3f80000060357423 */ /* 0x000fe80000000033 */
[----:B------:R3:W5:Y:S01]  /*7190*/  MUFU.EX2 R63, R40 ;  /* 0x00000028003f7308 */ /* 0x0007620000000800 */
[----:B------:R-:W-:Y:S01]  /*71a0*/  SHF.L.U32 R51, R64, 0x17, RZ ;  /* 0x0000001740337819 */ /* 0x000fe200000006ff */
[----:B------:R-:W-:Y:S01]  /*71b0*/  FFMA R89, R97, R49, 1 ;  /* 0x3f80000061597423 */ /* 0x000fe20000000031 */
[----:B------:R-:W-:Y:S01]  /*71c0*/  SHF.L.U32 R49, R73, 0x17, RZ ;  /* 0x0000001749317819 */ /* 0x000fe200000006ff */
[----:B------:R-:W-:Y:S01]  /*71d0*/  FFMA R88, R98, R50, 1 ;  /* 0x3f80000062587423 */ /* 0x000fe20000000032 */
[----:B------:R-:W-:Y:S01]  /*71e0*/  SHF.L.U32 R50, R74, 0x17, RZ ;  /* 0x000000174a327819 */ /* 0x000fe200000006ff */
[----:B------:R-:W-:Y:S01]  /*71f0*/  FFMA R87, R99, R51, 1 ;  /* 0x3f80000063577423 */ /* 0x000fe20000000033 */
[----:B------:R-:W-:Y:S03]  /*7200*/  SHF.L.U32 R51, R78, 0x17, RZ ;  /* 0x000000174e337819 */ /* 0x000fe600000006ff */
[----:B------:R2:W5:Y:S10]  /*7210*/  MUFU.EX2 R64, R41 ;  /* 0x0000002900407308 */ /* 0x0005740000000800 */
[----:B------:R1:W-:Y:S01]  /*7220*/  MUFU.EX2 R73, R32 ;  /* 0x0000002000497308 */ /* 0x0003e20000000800 */
[----:B---3--:R-:W-:Y:S05]  /*7230*/  SHF.L.U32 R40, R72, 0x17, RZ ;  /* 0x0000001748287819 */ /* 0x008fea00000006ff */
[----:B------:R-:W-:Y:S01]  /*7240*/  FFMA R62, R100, R40, 1 ;  /* 0x3f800000643e7423 */ /* 0x000fe20000000028 */
[----:B------:R-:W-:Y:S03]  /*7250*/  SHF.L.U32 R40, R75, 0x17, RZ ;  /* 0x000000174b287819 */ /* 0x000fe600000006ff */
[----:B------:R3:W5:Y:S01]  /*7260*/  MUFU.EX2 R72, R42 ;  /* 0x0000002a00487308 */ /* 0x0007620000000800 */
[----:B--2---:R-:W-:Y:S01]  /*7270*/  SHF.L.U32 R41, R76, 0x17, RZ ;  /* 0x000000174c297819 */ /* 0x004fe200000006ff */
[----:B------:R-:W-:Y:S01]  /*7280*/  FFMA R52, R101, R49, 1 ;  /* 0x3f80000065347423 */ /* 0x000fe20000000031 */
[----:B------:R-:W-:Y:S01]  /*7290*/  FFMA R49, R102, R50, 1 ;  /* 0x3f80000066317423 */ /* 0x000fe20000000032 */
[----:B------:R-:W-:Y:S01]  /*72a0*/  SHF.L.U32 R50, R77, 0x17, RZ ;  /* 0x000000174d327819 */ /* 0x000fe200000006ff */
[----:B------:R-:W-:Y:S01]  /*72b0*/  FFMA R77, R103, R40, 1 ;  /* 0x3f800000674d7423 */ /* 0x000fe20000000028 */
[----:B------:R-:W-:Y:S01]  /*72c0*/  SHF.L.U32 R40, R79, 0x17, RZ ;  /* 0x000000174f287819 */ /* 0x000fe200000006ff */
[----:B------:R-:W-:Y:S01]  /*72d0*/  FFMA R61, R104, R41, 1 ;  /* 0x3f800000683d7423 */ /* 0x000fe20000000029 */
[----:B------:R-:W-:Y:S01]  /*72e0*/  SHF.L.U32 R41, R80, 0x17, RZ ;  /* 0x0000001750297819 */ /* 0x000fe200000006ff */
[----:B------:R-:W-:Y:S01]  /*72f0*/  FFMA R50, R105, R50, 1 ;  /* 0x3f80000069327423 */ /* 0x000fe20000000032 */
[----:B-1----:R-:W-:Y:S01]  /*7300*/  SHF.L.U32 R32, R83, 0x17, RZ ;  /* 0x0000001753207819 */ /* 0x002fe200000006ff */
[----:B------:R-:W-:Y:S01]  /*7310*/  FFMA R51, R106, R51, 1 ;  /* 0x3f8000006a337423 */ /* 0x000fe20000000033 */
[----:B------:R-:W-:Y:S01]  /*7320*/  FFMA R76, R107, R40, 1 ;  /* 0x3f8000006b4c7423 */ /* 0x000fe20000000028 */
[----:B------:R-:W-:Y:S01]  /*7330*/  SHF.L.U32 R40, R84, 0x17, RZ ;  /* 0x0000001754287819 */ /* 0x000fe200000006ff */
[----:B------:R-:W-:Y:S01]  /*7340*/  FFMA R57, R108, R41, 1 ;  /* 0x3f8000006c397423 */ /* 0x000fe20000000029 */
[----:B------:R-:W-:Y:S02]  /*7350*/  SHF.L.U32 R41, R85, 0x17, RZ ;  /* 0x0000001755297819 */ /* 0x000fe400000006ff */
[----:B---3--:R-:W-:Y:S05]  /*7360*/  SHF.L.U32 R42, R81, 0x17, RZ ;  /* 0x00000017512a7819 */ /* 0x008fea00000006ff */
[----:B------:R-:W-:Y:S01]  /*7370*/  FFMA R54, R109, R42, 1 ;  /* 0x3f8000006d367423 */ /* 0x000fe2000000002a */
[----:B------:R-:W-:Y:S01]  /*7380*/  FFMA R55, R110, R55, 1 ;  /* 0x3f8000006e377423 */ /* 0x000fe20000000037 */
[----:B------:R1:W2:Y:S01]  /*7390*/  MUFU.EX2 R42, R33 ;  /* 0x00000021002a7308 */ /* 0x0002a20000000800 */
[----:B------:R-:W-:Y:S01]  /*73a0*/  FFMA R79, R111, R32, 1 ;  /* 0x3f8000006f4f7423 */ /* 0x000fe20000000020 */
[----:B------:R-:W-:Y:S01]  /*73b0*/  SHF.L.U32 R32, R44, 0x17, RZ ;  /* 0x000000172c207819 */ /* 0x000fe200000006ff */
[----:B------:R-:W-:Y:S01]  /*73c0*/  FFMA R75, R112, R40, 1 ;  /* 0x3f800000704b7423 */ /* 0x000fe20000000028 */
[----:B------:R-:W-:Y:S01]  /*73d0*/  SHF.L.U32 R40, R46, 0x17, RZ ;  /* 0x000000172e287819 */ /* 0x000fe200000006ff */
[----:B------:R-:W-:Y:S01]  /*73e0*/  FFMA R58, R113, R41, 1 ;  /* 0x3f800000713a7423 */ /* 0x000fe20000000029 */
[----:B------:R-:W-:Y:S02]  /*73f0*/  SHF.L.U32 R41, R47, 0x17, RZ ;  /* 0x000000172f297819 */ /* 0x000fe400000006ff */
[----:B-1----:R-:W-:Y:S05]  /*7400*/  SHF.L.U32 R33, R86, 0x17, RZ ;  /* 0x0000001756217819 */ /* 0x002fea00000006ff */
[----:B------:R-:W-:Y:S01]  /*7410*/  FFMA R59, R114, R33, 1 ;  /* 0x3f800000723b7423 */ /* 0x000fe20000000021 */
[----:B------:R-:W-:Y:S01]  /*7420*/  SHF.L.U32 R33, R45, 0x17, RZ ;  /* 0x000000172d217819 */ /* 0x000fe200000006ff */
[----:B----4-:R-:W-:Y:S01]  /*7430*/  FFMA R60, R60, R43, 1 ;  /* 0x3f8000003c3c7423 */ /* 0x010fe2000000002b */
[----:B------:R-:W-:Y:S01]  /*7440*/  SHF.L.U32 R43, R48, 0x17, RZ ;  /* 0x00000017302b7819 */ /* 0x000fe200000006ff */
[----:B-----5:R-:W-:Y:S02]  /*7450*/  FFMA R78, R63, R32, 1 ;  /* 0x3f8000003f4e7423 */ /* 0x020fe40000000020 */
[----:B------:R-:W-:Y:S01]  /*7460*/  FFMA R74, R64, R33, 1 ;  /* 0x3f800000404a7423 */ /* 0x000fe20000000021 */
[----:B------:R-:W-:Y:S01]  /*7470*/  FFMA R63, R72, R40, 1 ;  /* 0x3f800000483f7423 */ /* 0x000fe20000000028 */
[----:B------:R-:W-:Y:S01]  /*7480*/  FFMA R73, R73, R41, 1 ;  /* 0x3f80000049497423 */ /* 0x000fe20000000029 */
[----:B--2---:R-:W-:Y:S01]  /*7490*/  FFMA R72, R42, R43, 1 ;  /* 0x3f8000002a487423 */ /* 0x004fe2000000002b */
[----:B------:R-:W-:Y:S06]  /*74a0*/  @P0 BRA `(.L_x_105) ;  /* 0x0000000000140947 */ /* 0x000fec0003800000 */
[----:B------:R-:W-:Y:S02]  /*74b0*/  MOV R83, R34 ;  /* 0x0000002200537202 */ /* 0x000fe40000000f00 */
[----:B------:R-:W-:Y:S02]  /*74c0*/  MOV R82, 0x74e0 ;  /* 0x000074e000527802 */ /* 0x000fe40000000f00 */
[----:B------:R-:W-:Y:S05]  /*74d0*/  CALL.REL.NOINC `($__internal_3_$__cuda_sm20_rcp_rn_f32_slowpath) ;  /* 0x0000003400407944 */ /* 0x000fea0003c00000 */
[----:B------:R-:W-:Y:S01]  /*74e0*/  MOV R32, R64 ;  /* 0x0000004000207202 */ /* 0x000fe20000000f00 */
[----:B------:R-:W-:Y:S05]  /*74f0*/  BRA `(.L_x_106) ;  /* 0x0000000000107947 */ /* 0x000fea0003800000 */
.L_x_105:
[----:B------:R-:W1:Y:S02]  /*7500*/  MUFU.RCP R32, R34 ;  /* 0x0000002200207308 */ /* 0x000e640000001000 */
[----:B-1----:R-:W-:Y:S04]  /*7510*/  FFMA R34, R34, R32, -1 ;  /* 0xbf80000022227423 */ /* 0x002fe80000000020 */
[----:B------:R-:W-:Y:S04]  /*7520*/  FADD.FTZ R34, -R34, -RZ ;  /* 0x800000ff22227221 */ /* 0x000fe80000010100 */
[----:B------:R-:W-:Y:S07]  /*7530*/  FFMA R32, R32, R34, R32 ;  /* 0x0000002220207223 */ /* 0x000fee0000000020 */
.L_x_106:
[----:B------:R-:W-:Y:S05]  /*7540*/  BSYNC.RECONVERGENT B1 ;  /* 0x0000000000017941 */ /* 0x000fea0003800200 */
.L_x_104:
[----:B------:R-:W-:Y:S01]  /*7550*/  VIADD R33, R90, 0x1800000 ;  /* 0x018000005a217836 */ /* 0x000fe20000000000 */
[----:B------:R-:W-:Y:S04]  /*7560*/  BSSY.RECONVERGENT B1, `(.L_x_107) ;  /* 0x000000e000017945 */ /* 0x000fe80003800200 */
[----:B------:R-:W-:Y:S04]  /*7570*/  LOP3.LUT R33, R33, 0x7f800000, RZ, 0xc0, !PT ;  /* 0x7f80000021217812 */ /* 0x000fe800078ec0ff */
[----:B------:R-:W-:Y:S11]  /*7580*/  ISETP.GT.U32.AND P0, PT, R33, 0x1ffffff, PT ;  /* 0x01ffffff2100780c */ /* 0x000ff60003f04070 */
[----:B------:R-:W-:Y:S02]  /*7590*/  @!UPT UIADD3 URZ, UPT, UPT, URZ, URZ, URZ ;  /* 0x000000fffffff290 */ /* 0x000fe4000fffe0ff */
[----:B------:R-:W-:Y:S05]  /*75a0*/  @P0 BRA `(.L_x_108) ;  /* 0x0000000000140947 */ /* 0x000fea0003800000 */
[----:B------:R-:W-:Y:S02]  /*75b0*/  MOV R83, R90 ;  /* 0x0000005a00537202 */ /* 0x000fe40000000f00 */
[----:B------:R-:W-:Y:S02]  /*75c0*/  MOV R82, 0x75e0 ;  /* 0x000075e000527802 */ /* 0x000fe40000000f00 */
[----:B------:R-:W-:Y:S05]  /*75d0*/  CALL.REL.NOINC `($__internal_3_$__cuda_sm20_rcp_rn_f32_slowpath) ;  /* 0x0000003400007944 */ /* 0x000fea0003c00000 */
[----:B------:R-:W-:Y:S01]  /*75e0*/  MOV R33, R64 ;  /* 0x0000004000217202 */ /* 0x000fe20000000f00 */
[----:B------:R-:W-:Y:S05]  /*75f0*/  BRA `(.L_x_109) ;  /* 0x0000000000107947 */ /* 0x000fea0003800000 */
.L_x_108:
[----:B------:R-:W1:Y:S02]  /*7600*/  MUFU.RCP R33, R90 ;  /* 0x0000005a00217308 */ /* 0x000e640000001000 */
[----:B-1----:R-:W-:Y:S04]  /*7610*/  FFMA R34, R90, R33, -1 ;  /* 0xbf8000005a227423 */ /* 0x002fe80000000021 */
[----:B------:R-:W-:Y:S04]  /*7620*/  FADD.FTZ R34, -R34, -RZ ;  /* 0x800000ff22227221 */ /* 0x000fe80000010100 */
[----:B------:R-:W-:Y:S07]  /*7630*/  FFMA R33, R33, R34, R33 ;  /* 0x0000002221217223 */ /* 0x000fee0000000021 */
.L_x_109:
[----:B------:R-:W-:Y:S05]  /*7640*/  BSYNC.RECONVERGENT B1 ;  /* 0x0000000000017941 */ /* 0x000fea0003800200 */
.L_x_107:
        /* <DEDUP_REMOVED lines=11> */
.L_x_111:
[----:B------:R-:W1:Y:S02]  /*7700*/  MUFU.RCP R34, R36 ;  /* 0x0000002400227308 */ /* 0x000e640000001000 */
[----:B-1----:R-:W-:Y:S04]  /*7710*/  FFMA R36, R36, R34, -1 ;  /* 0xbf80000024247423 */ /* 0x002fe80000000022 */
[----:B------:R-:W-:Y:S04]  /*7720*/  FADD.FTZ R36, -R36, -RZ ;  /* 0x800000ff24247221 */ /* 0x000fe80000010100 */
[----:B------:R-:W-:Y:S07]  /*7730*/  FFMA R34, R34, R36, R34 ;  /* 0x0000002422227223 */ /* 0x000fee0000000022 */
.L_x_112:
[----:B------:R-:W-:Y:S05]  /*7740*/  BSYNC.RECONVERGENT B1 ;  /* 0x0000000000017941 */ /* 0x000fea0003800200 */
.L_x_110:
        /* <DEDUP_REMOVED lines=11> */
.L_x_114:
[----:B------:R-:W1:Y:S02]  /*7800*/  MUFU.RCP R36, R37 ;  /* 0x0000002500247308 */ /* 0x000e640000001000 */
[----:B-1----:R-:W-:Y:S04]  /*7810*/  FFMA R37, R37, R36, -1 ;  /* 0xbf80000025257423 */ /* 0x002fe80000000024 */
[----:B------:R-:W-:Y:S04]  /*7820*/  FADD.FTZ R37, -R37, -RZ ;  /* 0x800000ff25257221 */ /* 0x000fe80000010100 */
[----:B------:R-:W-:Y:S07]  /*7830*/  FFMA R36, R36, R37, R36 ;  /* 0x0000002524247223 */ /* 0x000fee0000000024 */
.L_x_115:
[----:B------:R-:W-:Y:S05]  /*7840*/  BSYNC.RECONVERGENT B1 ;  /* 0x0000000000017941 */ /* 0x000fea0003800200 */
.L_x_113:
        /* <DEDUP_REMOVED lines=11> */
.L_x_117:
[----:B------:R-:W1:Y:S02]  /*7900*/  MUFU.RCP R37, R38 ;  /* 0x0000002600257308 */ /* 0x000e640000001000 */
[----:B-1----:R-:W-:Y:S04]  /*7910*/  FFMA R38, R38, R37, -1 ;  /* 0xbf80000026267423 */ /* 0x002fe80000000025 */
[----:B------:R-:W-:Y:S04]  /*7920*/  FADD.FTZ R38, -R38, -RZ ;  /* 0x800000ff26267221 */ /* 0x000fe80000010100 */
[----:B------:R-:W-:Y:S07]  /*7930*/  FFMA R37, R37, R38, R37 ;  /* 0x0000002625257223 */ /* 0x000fee0000000025 */
.L_x_118:
[----:B------:R-:W-:Y:S05]  /*7940*/  BSYNC.RECONVERGENT B1 ;  /* 0x0000000000017941 */ /* 0x000fea0003800200 */
.L_x_116:
        /* <DEDUP_REMOVED lines=11> */
.L_x_120:
[----:B------:R-:W1:Y:S02]  /*7a00*/  MUFU.RCP R38, R39 ;  /* 0x0000002700267308 */ /* 0x000e640000001000 */
[----:B-1----:R-:W-:Y:S04]  /*7a10*/  FFMA R39, R39, R38, -1 ;  /* 0xbf80000027277423 */ /* 0x002fe80000000026 */
[----:B------:R-:W-:Y:S04]  /*7a20*/  FADD.FTZ R39, -R39, -RZ ;  /* 0x800000ff27277221 */ /* 0x000fe80000010100 */
[----:B------:R-:W-:Y:S07]  /*7a30*/  FFMA R38, R38, R39, R38 ;  /* 0x0000002726267223 */ /* 0x000fee0000000026 */
.L_x_121:
[----:B------:R-:W-:Y:S05]  /*7a40*/  BSYNC.RECONVERGENT B1 ;  /* 0x0000000000017941 */ /* 0x000fea0003800200 */
.L_x_119:
        /* <DEDUP_REMOVED lines=11> */
.L_x_123:
[----:B------:R-:W1:Y:S02]  /*7b00*/  MUFU.RCP R39, R56 ;  /* 0x0000003800277308 */ /* 0x000e640000001000 */
[----:B-1----:R-:W-:Y:S04]  /*7b10*/  FFMA R40, R56, R39, -1 ;  /* 0xbf80000038287423 */ /* 0x002fe80000000027 */
[----:B------:R-:W-:Y:S04]  /*7b20*/  FADD.FTZ R40, -R40, -RZ ;  /* 0x800000ff28287221 */ /* 0x000fe80000010100 */
[----:B------:R-:W-:Y:S07]  /*7b30*/  FFMA R39, R39, R40, R39 ;  /* 0x0000002827277223 */ /* 0x000fee0000000027 */
.L_x_124:
[----:B------:R-:W-:Y:S05]  /*7b40*/  BSYNC.RECONVERGENT B1 ;  /* 0x0000000000017941 */ /* 0x000fea0003800200 */
.L_x_122:
        /* <DEDUP_REMOVED lines=11> */
.L_x_126:
[----:B------:R-:W1:Y:S02]  /*7c00*/  MUFU.RCP R40, R53 ;  /* 0x0000003500287308 */ /* 0x000e640000001000 */
[----:B-1----:R-:W-:Y:S04]  /*7c10*/  FFMA R41, R53, R40, -1 ;  /* 0xbf80000035297423 */ /* 0x002fe80000000028 */
[----:B------:R-:W-:Y:S04]  /*7c20*/  FADD.FTZ R41, -R41, -RZ ;  /* 0x800000ff29297221 */ /* 0x000fe80000010100 */
[----:B------:R-:W-:Y:S07]  /*7c30*/  FFMA R40, R40, R41, R40 ;  /* 0x0000002928287223 */ /* 0x000fee0000000028 */
.L_x_127:
[----:B------:R-:W-:Y:S05]  /*7c40*/  BSYNC.RECONVERGENT B1 ;  /* 0x0000000000017941 */ /* 0x000fea0003800200 */
.L_x_125:
        /* <DEDUP_REMOVED lines=11> */
.L_x_129:
[----:B------:R-:W1:Y:S02]  /*7d00*/  MUFU.RCP R41, R89 ;  /* 0x0000005900297308 */ /* 0x000e640000001000 */
[----:B-1----:R-:W-:Y:S04]  /*7d10*/  FFMA R42, R89, R41, -1 ;  /* 0xbf800000592a7423 */ /* 0x002fe80000000029 */
[----:B------:R-:W-:Y:S04]  /*7d20*/  FADD.FTZ R42, -R42, -RZ ;  /* 0x800000ff2a2a7221 */ /* 0x000fe80000010100 */
[----:B------:R-:W-:Y:S07]  /*7d30*/  FFMA R41, R41, R42, R41 ;  /* 0x0000002a29297223 */ /* 0x000fee0000000029 */
.L_x_130:
[----:B------:R-:W-:Y:S05]  /*7d40*/  BSYNC.RECONVERGENT B1 ;  /* 0x0000000000017941 */ /* 0x000fea0003800200 */
.L_x_128:
        /* <DEDUP_REMOVED lines=11> */
.L_x_132:
[----:B------:R-:W1:Y:S02]  /*7e00*/  MUFU.RCP R42, R88 ;  /* 0x00000058002a7308 */ /* 0x000e640000001000 */
[----:B-1----:R-:W-:Y:S04]  /*7e10*/  FFMA R43, R88, R42, -1 ;  /* 0xbf800000582b7423 */ /* 0x002fe8000000002a */
[----:B------:R-:W-:Y:S04]  /*7e20*/  FADD.FTZ R43, -R43, -RZ ;  /* 0x800000ff2b2b7221 */ /* 0x000fe80000010100 */
[----:B------:R-:W-:Y:S07]  /*7e30*/  FFMA R42, R42, R43, R42 ;  /* 0x0000002b2a2a7223 */ /* 0x000fee000000002a */
.L_x_133:
[----:B------:R-:W-:Y:S05]  /*7e40*/  BSYNC.RECONVERGENT B1 ;  /* 0x0000000000017941 */ /* 0x000fea0003800200 */
.L_x_131:
        /* <DEDUP_REMOVED lines=11> */
.L_x_135:
[----:B------:R-:W1:Y:S02]  /*7f00*/  MUFU.RCP R43, R87 ;  /* 0x00000057002b7308 */ /* 0x000e640000001000 */
[----:B-1----:R-:W-:Y:S04]  /*7f10*/  FFMA R44, R87, R43, -1 ;  /* 0xbf800000572c7423 */ /* 0x002fe8000000002b */
[----:B------:R-:W-:Y:S04]  /*7f20*/  FADD.FTZ R44, -R44, -RZ ;  /* 0x800000ff2c2c7221 */ /* 0x000fe80000010100 */
[----:B------:R-:W-:Y:S07]  /*7f30*/  FFMA R43, R43, R44, R43 ;  /* 0x0000002c2b2b7223 */ /* 0x000fee000000002b */
.L_x_136:
[----:B------:R-:W-:Y:S05]  /*7f40*/  BSYNC.RECONVERGENT B1 ;  /* 0x0000000000017941 */ /* 0x000fea0003800200 */
.L_x_134:
        /* <DEDUP_REMOVED lines=11> */
.L_x_138:
[----:B------:R-:W1:Y:S02]  /*8000*/  MUFU.RCP R44, R62 ;  /* 0x0000003e002c7308 */ /* 0x000e640000001000 */
[----:B-1----:R-:W-:Y:S04]  /*8010*/  FFMA R45, R62, R44, -1 ;  /* 0xbf8000003e2d7423 */ /* 0x002fe8000000002c */
[----:B------:R-:W-:Y:S04]  /*8020*/  FADD.FTZ R45, -R45, -RZ ;  /* 0x800000ff2d2d7221 */ /* 0x000fe80000010100 */
[----:B------:R-:W-:Y:S07]  /*8030*/  FFMA R44, R44, R45, R44 ;  /* 0x0000002d2c2c7223 */ /* 0x000fee000000002c */
.L_x_139:
[----:B------:R-:W-:Y:S05]  /*8040*/  BSYNC.RECONVERGENT B1 ;  /* 0x0000000000017941 */ /* 0x000fea0003800200 */
.L_x_137:
        /* <DEDUP_REMOVED lines=11> */
.L_x_141:
[----:B------:R-:W1:Y:S02]  /*8100*/  MUFU.RCP R45, R52 ;  /* 0x00000034002d7308 */ /* 0x000e640000001000 */
[----:B-1----:R-:W-:Y:S04]  /*8110*/  FFMA R46, R52, R45, -1 ;  /* 0xbf800000342e7423 */ /* 0x002fe8000000002d */
[----:B------:R-:W-:Y:S04]  /*8120*/  FADD.FTZ R46, -R46, -RZ ;  /* 0x800000ff2e2e7221 */ /* 0x000fe80000010100 */
[----:B------:R-:W-:Y:S07]  /*8130*/  FFMA R45, R45, R46, R45 ;  /* 0x0000002e2d2d7223 */ /* 0x000fee000000002d */
.L_x_142:
[----:B------:R-:W-:Y:S05]  /*8140*/  BSYNC.RECONVERGENT B1 ;  /* 0x0000000000017941 */ /* 0x000fea0003800200 */
.L_x_140:
        /* <DEDUP_REMOVED lines=11> */
.L_x_144:
[----:B------:R-:W1:Y:S02]  /*8200*/  MUFU.RCP R46, R49 ;  /* 0x00000031002e7308 */ /* 0x000e640000001000 */
[----:B-1----:R-:W-:Y:S04]  /*8210*/  FFMA R47, R49, R46, -1 ;  /* 0xbf800000312f7423 */ /* 0x002fe8000000002e */
[----:B------:R-:W-:Y:S04]  /*8220*/  FADD.FTZ R47, -R47, -RZ ;  /* 0x800000ff2f2f7221 */ /* 0x000fe80000010100 */
[----:B------:R-:W-:Y:S07]  /*8230*/  FFMA R46, R46, R47, R46 ;  /* 0x0000002f2e2e7223 */ /* 0x000fee000000002e */
.L_x_145:
[----:B------:R-:W-:Y:S05]  /*8240*/  BSYNC.RECONVERGENT B1 ;  /* 0x0000000000017941 */ /* 0x000fea0003800200 */
.L_x_143:
        /* <DEDUP_REMOVED lines=11> */
.L_x_147:
[----:B------:R-:W1:Y:S02]  /*8300*/  MUFU.RCP R47, R77 ;  /* 0x0000004d002f7308 */ /* 0x000e640000001000 */
[----:B-1----:R-:W-:Y:S04]  /*8310*/  FFMA R48, R77, R47, -1 ;  /* 0xbf8000004d307423 */ /* 0x002fe8000000002f */
[----:B------:R-:W-:Y:S04]  /*8320*/  FADD.FTZ R48, -R48, -RZ ;  /* 0x800000ff30307221 */ /* 0x000fe80000010100 */
[----:B------:R-:W-:Y:S07]  /*8330*/  FFMA R47, R47, R48, R47 ;  /* 0x000000302f2f7223 */ /* 0x000fee000000002f */
.L_x_148:
[----:B------:R-:W-:Y:S05]  /*8340*/  BSYNC.RECONVERGENT B1 ;  /* 0x0000000000017941 */ /* 0x000fea0003800200 */
.L_x_146:
        /* <DEDUP_REMOVED lines=11> */
.L_x_150:
[----:B------:R-:W1:Y:S02]  /*8400*/  MUFU.RCP R48, R61 ;  /* 0x0000003d00307308 */ /* 0x000e640000001000 */
[----:B-1----:R-:W-:Y:S04]  /*8410*/  FFMA R49, R61, R48, -1 ;  /* 0xbf8000003d317423 */ /* 0x002fe80000000030 */
[----:B------:R-:W-:Y:S04]  /*8420*/  FADD.FTZ R49, -R49, -RZ ;  /* 0x800000ff31317221 */ /* 0x000fe80000010100 */
[----:B------:R-:W-:Y:S07]  /*8430*/  FFMA R48, R48, R49, R48 ;  /* 0x0000003130307223 */ /* 0x000fee0000000030 */
.L_x_151:
[----:B------:R-:W-:Y:S05]  /*8440*/  BSYNC.RECONVERGENT B1 ;  /* 0x0000000000017941 */ /* 0x000fea0003800200 */
.L_x_149:
        /* <DEDUP_REMOVED lines=11> */
.L_x_153:
[----:B------:R-:W1:Y:S02]  /*8500*/  MUFU.RCP R49, R50 ;  /* 0x0000003200317308 */ /* 0x000e640000001000 */
[----:B-1----:R-:W-:Y:S04]  /*8510*/  FFMA R50, R50, R49, -1 ;  /* 0xbf80000032327423 */ /* 0x002fe80000000031 */
[----:B------:R-:W-:Y:S04]  /*8520*/  FADD.FTZ R50, -R50, -RZ ;  /* 0x800000ff32327221 */ /* 0x000fe80000010100 */
[----:B------:R-:W-:Y:S07]  /*8530*/  FFMA R49, R49, R50, R49 ;  /* 0x0000003231317223 */ /* 0x000fee0000000031 */
.L_x_154:
[----:B------:R-:W-:Y:S05]  /*8540*/  BSYNC.RECONVERGENT B1 ;  /* 0x0000000000017941 */ /* 0x000fea0003800200 */
.L_x_152:
        /* <DEDUP_REMOVED lines=11> */
.L_x_156:
[----:B------:R-:W1:Y:S02]  /*8600*/  MUFU.RCP R50, R51 ;  /* 0x0000003300327308 */ /* 0x000e640000001000 */
[----:B-1----:R-:W-:Y:S04]  /*8610*/  FFMA R51, R51, R50, -1 ;  /* 0xbf80000033337423 */ /* 0x002fe80000000032 */
[----:B------:R-:W-:Y:S04]  /*8620*/  FADD.FTZ R51, -R51, -RZ ;  /* 0x800000ff33337221 */ /* 0x000fe80000010100 */
[----:B------:R-:W-:Y:S07]  /*8630*/  FFMA R50, R50, R51, R50 ;  /* 0x0000003332327223 */ /* 0x000fee0000000032 */
.L_x_157:
[----:B------:R-:W-:Y:S05]  /*8640*/  BSYNC.RECONVERGENT B1 ;  /* 0x0000000000017941 */ /* 0x000fea0003800200 */
.L_x_155:
        /* <DEDUP_REMOVED lines=11> */
.L_x_159:
[----:B------:R-:W1:Y:S02]  /*8700*/  MUFU.RCP R51, R76 ;  /* 0x0000004c00337308 */ /* 0x000e640000001000 */
[----:B-1----:R-:W-:Y:S04]  /*8710*/  FFMA R52, R76, R51, -1 ;  /* 0xbf8000004c347423 */ /* 0x002fe80000000033 */
[----:B------:R-:W-:Y:S04]  /*8720*/  FADD.FTZ R52, -R52, -RZ ;  /* 0x800000ff34347221 */ /* 0x000fe80000010100 */
[----:B------:R-:W-:Y:S07]  /*8730*/  FFMA R51, R51, R52, R51 ;  /* 0x0000003433337223 */ /* 0x000fee0000000033 */
.L_x_160:
[----:B------:R-:W-:Y:S05]  /*8740*/  BSYNC.RECONVERGENT B1 ;  /* 0x0000000000017941 */ /* 0x000fea0003800200 */
.L_x_158:
        /* <DEDUP_REMOVED lines=11> */
.L_x_162:
[----:B------:R-:W1:Y:S02]  /*8800*/  MUFU.RCP R52, R57 ;  /* 0x0000003900347308 */ /* 0x000e640000001000 */
[----:B-1----:R-:W-:Y:S04]  /*8810*/  FFMA R53, R57, R52, -1 ;  /* 0xbf80000039357423 */ /* 0x002fe80000000034 */
[----:B------:R-:W-:Y:S04]  /*8820*/  FADD.FTZ R53, -R53, -RZ ;  /* 0x800000ff35357221 */ /* 0x000fe80000010100 */
[----:B------:R-:W-:Y:S07]  /*8830*/  FFMA R52, R52, R53, R52 ;  /* 0x0000003534347223 */ /* 0x000fee0000000034 */
.L_x_163:
[----:B------:R-:W-:Y:S05]  /*8840*/  BSYNC.RECONVERGENT B1 ;  /* 0x0000000000017941 */ /* 0x000fea0003800200 */
.L_x_161:
        /* <DEDUP_REMOVED lines=11> */
.L_x_165:
[----:B------:R-:W1:Y:S02]  /*8900*/  MUFU.RCP R53, R54 ;  /* 0x0000003600357308 */ /* 0x000e640000001000 */
[----:B-1----:R-:W-:Y:S04]  /*8910*/  FFMA R54, R54, R53, -1 ;  /* 0xbf80000036367423 */ /* 0x002fe80000000035 */
[----:B------:R-:W-:Y:S04]  /*8920*/  FADD.FTZ R54, -R54, -RZ ;  /* 0x800000ff36367221 */ /* 0x000fe80000010100 */
[----:B------:R-:W-:Y:S07]  /*8930*/  FFMA R53, R53, R54, R53 ;  /* 0x0000003635357223 */ /* 0x000fee0000000035 */
.L_x_166:
[----:B------:R-:W-:Y:S05]  /*8940*/  BSYNC.RECONVERGENT B1 ;  /* 0x0000000000017941 */ /* 0x000fea0003800200 */
.L_x_164:
        /* <DEDUP_REMOVED lines=11> */
.L_x_168:
[----:B------:R-:W1:Y:S02]  /*8a00*/  MUFU.RCP R54, R55 ;  /* 0x0000003700367308 */ /* 0x000e640000001000 */
[----:B-1----:R-:W-:Y:S04]  /*8a10*/  FFMA R55, R55, R54, -1 ;  /* 0xbf80000037377423 */ /* 0x002fe80000000036 */
[----:B------:R-:W-:Y:S04]  /*8a20*/  FADD.FTZ R55, -R55, -RZ ;  /* 0x800000ff37377221 */ /* 0x000fe80000010100 */
[----:B------:R-:W-:Y:S07]  /*8a30*/  FFMA R54, R54, R55, R54 ;  /* 0x0000003736367223 */ /* 0x000fee0000000036 */
.L_x_169:
[----:B------:R-:W-:Y:S05]  /*8a40*/  BSYNC.RECONVERGENT B1 ;  /* 0x0000000000017941 */ /* 0x000fea0003800200 */
.L_x_167:
        /* <DEDUP_REMOVED lines=11> */
.L_x_171:
[----:B------:R-:W1:Y:S02]  /*8b00*/  MUFU.RCP R55, R79 ;  /* 0x0000004f00377308 */ /* 0x000e640000001000 */
[----:B-1----:R-:W-:Y:S04]  /*8b10*/  FFMA R56, R79, R55, -1 ;  /* 0xbf8000004f387423 */ /* 0x002fe80000000037 */
[----:B------:R-:W-:Y:S04]  /*8b20*/  FADD.FTZ R56, -R56, -RZ ;  /* 0x800000ff38387221 */ /* 0x000fe80000010100 */
[----:B------:R-:W-:Y:S07]  /*8b30*/  FFMA R55, R55, R56, R55 ;  /* 0x0000003837377223 */ /* 0x000fee0000000037 */
.L_x_172:
[----:B------:R-:W-:Y:S05]  /*8b40*/  BSYNC.RECONVERGENT B1 ;  /* 0x0000000000017941 */ /* 0x000fea0003800200 */
.L_x_170:
        /* <DEDUP_REMOVED lines=11> */
.L_x_174:
[----:B------:R-:W1:Y:S02]  /*8c00*/  MUFU.RCP R56, R75 ;  /* 0x0000004b00387308 */ /* 0x000e640000001000 */
[----:B-1----:R-:W-:Y:S04]  /*8c10*/  FFMA R57, R75, R56, -1 ;  /* 0xbf8000004b397423 */ /* 0x002fe80000000038 */
[----:B------:R-:W-:Y:S04]  /*8c20*/  FADD.FTZ R57, -R57, -RZ ;  /* 0x800000ff39397221 */ /* 0x000fe80000010100 */
[----:B------:R-:W-:Y:S07]  /*8c30*/  FFMA R56, R56, R57, R56 ;  /* 0x0000003938387223 */ /* 0x000fee0000000038 */
.L_x_175:
[----:B------:R-:W-:Y:S05]  /*8c40*/  BSYNC.RECONVERGENT B1 ;  /* 0x0000000000017941 */ /* 0x000fea0003800200 */
.L_x_173:
        /* <DEDUP_REMOVED lines=11> */
.L_x_177:
[----:B------:R-:W1:Y:S02]  /*8d00*/  MUFU.RCP R57, R58 ;  /* 0x0000003a00397308 */ /* 0x000e640000001000 */
[----:B-1----:R-:W-:Y:S04]  /*8d10*/  FFMA R58, R58, R57, -1 ;  /* 0xbf8000003a3a7423 */ /* 0x002fe80000000039 */
[----:B------:R-:W-:Y:S04]  /*8d20*/  FADD.FTZ R58, -R58, -RZ ;  /* 0x800000ff3a3a7221 */ /* 0x000fe80000010100 */
[----:B------:R-:W-:Y:S07]  /*8d30*/  FFMA R57, R57, R58, R57 ;  /* 0x0000003a39397223 */ /* 0x000fee0000000039 */
.L_x_178:
[----:B------:R-:W-:Y:S05]  /*8d40*/  BSYNC.RECONVERGENT B1 ;  /* 0x0000000000017941 */ /* 0x000fea0003800200 */
.L_x_176:
        /* <DEDUP_REMOVED lines=11> */
.L_x_180:
[----:B------:R-:W1:Y:S02]  /*8e00*/  MUFU.RCP R58, R59 ;  /* 0x0000003b003a7308 */ /* 0x000e640000001000 */
[----:B-1----:R-:W-:Y:S04]  /*8e10*/  FFMA R59, R59, R58, -1 ;  /* 0xbf8000003b3b7423 */ /* 0x002fe8000000003a */
[----:B------:R-:W-:Y:S04]  /*8e20*/  FADD.FTZ R59, -R59, -RZ ;  /* 0x800000ff3b3b7221 */ /* 0x000fe80000010100 */
[----:B------:R-:W-:Y:S07]  /*8e30*/  FFMA R58, R58, R59, R58 ;  /* 0x0000003b3a3a7223 */ /* 0x000fee000000003a */
.L_x_181:
[----:B------:R-:W-:Y:S05]  /*8e40*/  BSYNC.RECONVERGENT B1 ;  /* 0x0000000000017941 */ /* 0x000fea0003800200 */
.L_x_179:
        /* <DEDUP_REMOVED lines=11> */
.L_x_183:
[----:B------:R-:W1:Y:S02]  /*8f00*/  MUFU.RCP R59, R60 ;  /* 0x0000003c003b7308 */ /* 0x000e640000001000 */
[----:B-1----:R-:W-:Y:S04]  /*8f10*/  FFMA R60, R60, R59, -1 ;  /* 0xbf8000003c3c7423 */ /* 0x002fe8000000003b */
[----:B------:R-:W-:Y:S04]  /*8f20*/  FADD.FTZ R60, -R60, -RZ ;  /* 0x800000ff3c3c7221 */ /* 0x000fe80000010100 */
[----:B------:R-:W-:Y:S07]  /*8f30*/  FFMA R59, R59, R60, R59 ;  /* 0x0000003c3b3b7223 */ /* 0x000fee000000003b */
.L_x_184:
[----:B------:R-:W-:Y:S05]  /*8f40*/  BSYNC.RECONVERGENT B1 ;  /* 0x0000000000017941 */ /* 0x000fea0003800200 */
.L_x_182:
        /* <DEDUP_REMOVED lines=11> */
.L_x_186:
[----:B------:R-:W1:Y:S02]  /*9000*/  MUFU.RCP R60, R78 ;  /* 0x0000004e003c7308 */ /* 0x000e640000001000 */
[----:B-1----:R-:W-:Y:S04]  /*9010*/  FFMA R61, R78, R60, -1 ;  /* 0xbf8000004e3d7423 */ /* 0x002fe8000000003c */
[----:B------:R-:W-:Y:S04]  /*9020*/  FADD.FTZ R61, -R61, -RZ ;  /* 0x800000ff3d3d7221 */ /* 0x000fe80000010100 */
[----:B------:R-:W-:Y:S07]  /*9030*/  FFMA R60, R60, R61, R60 ;  /* 0x0000003d3c3c7223 */ /* 0x000fee000000003c */
.L_x_187:
[----:B------:R-:W-:Y:S05]  /*9040*/  BSYNC.RECONVERGENT B1 ;  /* 0x0000000000017941 */ /* 0x000fea0003800200 */
.L_x_185:
        /* <DEDUP_REMOVED lines=11> */
.L_x_189:
[----:B------:R-:W1:Y:S02]  /*9100*/  MUFU.RCP R61, R74 ;  /* 0x0000004a003d7308 */ /* 0x000e640000001000 */
[----:B-1----:R-:W-:Y:S04]  /*9110*/  FFMA R62, R74, R61, -1 ;  /* 0xbf8000004a3e7423 */ /* 0x002fe8000000003d */
[----:B------:R-:W-:Y:S04]  /*9120*/  FADD.FTZ R62, -R62, -RZ ;  /* 0x800000ff3e3e7221 */ /* 0x000fe80000010100 */
[----:B------:R-:W-:Y:S07]  /*9130*/  FFMA R61, R61, R62, R61 ;  /* 0x0000003e3d3d7223 */ /* 0x000fee000000003d */
.L_x_190:
[----:B------:R-:W-:Y:S05]  /*9140*/  BSYNC.RECONVERGENT B1 ;  /* 0x0000000000017941 */ /* 0x000fea0003800200 */
.L_x_188:
        /* <DEDUP_REMOVED lines=11> */
.L_x_192:
[----:B------:R-:W1:Y:S02]  /*9200*/  MUFU.RCP R62, R63 ;  /* 0x0000003f003e7308 */ /* 0x000e640000001000 */
[----:B-1----:R-:W-:Y:S04]  /*9210*/  FFMA R63, R63, R62, -1 ;  /* 0xbf8000003f3f7423 */ /* 0x002fe8000000003e */
[----:B------:R-:W-:Y:S04]  /*9220*/  FADD.FTZ R63, -R63, -RZ ;  /* 0x800000ff3f3f7221 */ /* 0x000fe80000010100 */
[----:B------:R-:W-:Y:S07]  /*9230*/  FFMA R62, R62, R63, R62 ;  /* 0x0000003f3e3e7223 */ /* 0x000fee000000003e */
.L_x_193:
[----:B------:R-:W-:Y:S05]  /*9240*/  BSYNC.RECONVERGENT B1 ;  /* 0x0000000000017941 */ /* 0x000fea0003800200 */
.L_x_191:
        /* <DEDUP_REMOVED lines=11> */
.L_x_195:
[----:B------:R-:W1:Y:S02]  /*9300*/  MUFU.RCP R63, R73 ;  /* 0x00000049003f7308 */ /* 0x000e640000001000 */
[----:B-1----:R-:W-:Y:S04]  /*9310*/  FFMA R64, R73, R63, -1 ;  /* 0xbf80000049407423 */ /* 0x002fe8000000003f */
[----:B------:R-:W-:Y:S04]  /*9320*/  FADD.FTZ R64, -R64, -RZ ;  /* 0x800000ff40407221 */ /* 0x000fe80000010100 */
[----:B------:R-:W-:Y:S07]  /*9330*/  FFMA R63, R63, R64, R63 ;  /* 0x000000403f3f7223 */ /* 0x000fee000000003f */
.L_x_196:
[----:B------:R-:W-:Y:S05]  /*9340*/  BSYNC.RECONVERGENT B1 ;  /* 0x0000000000017941 */ /* 0x000fea0003800200 */
.L_x_194:
        /* <DEDUP_REMOVED lines=9> */
[----:B------:R-:W-:Y:S05]  /*93e0*/  BRA `(.L_x_199) ;  /* 0x0000000000107947 */ /* 0x000fea0003800000 */
.L_x_198:
[----:B------:R-:W1:Y:S02]  /*93f0*/  MUFU.RCP R64, R72 ;  /* 0x0000004800407308 */ /* 0x000e640000001000 */
[----:B-1----:R-:W-:Y:S04]  /*9400*/  FFMA R72, R72, R64, -1 ;  /* 0xbf80000048487423 */ /* 0x002fe80000000040 */
[----:B------:R-:W-:Y:S04]  /*9410*/  FADD.FTZ R72, -R72, -RZ ;  /* 0x800000ff48487221 */ /* 0x000fe80000010100 */
[----:B------:R-:W-:Y:S07]  /*9420*/  FFMA R64, R64, R72, R64 ;  /* 0x0000004840407223 */ /* 0x000fee0000000040 */
.L_x_199:
[----:B------:R-:W-:Y:S05]  /*9430*/  BSYNC.RECONVERGENT B1 ;  /* 0x0000000000017941 */ /* 0x000fea0003800200 */
.L_x_197:
[----:B------:R-:W-:Y:S01]  /*9440*/  ISETP.NE.AND P0, PT, R155, RZ, PT ;  /* 0x000000ff9b00720c */ /* 0x000fe20003f05270 */
[----:B------:R-:W-:Y:S01]  /*9450*/  USHF.L.U32 UR8, UR43, 0xd, URZ ;  /* 0x0000000d2b087899 */ /* 0x000fe200080006ff */
[----:B------:R-:W-:Y:S01]  /*9460*/  FMUL R32, R0, R32 ;  /* 0x0000002000207220 */ /* 0x000fe20000400000 */
[----:B------:R-:W-:Y:S01]  /*9470*/  FMUL R33, R2, R33 ;  /* 0x0000002102217220 */ /* 0x000fe20000400000 */
[----:B------:R-:W-:Y:S01]  /*9480*/  FMUL R34, R3, R34 ;  /* 0x0000002203227220 */ /* 0x000fe20000400000 */
[----:B------:R-:W-:Y:S01]  /*9490*/  FMUL R36, R7, R36 ;  /* 0x0000002407247220 */ /* 0x000fe20000400000 */
[----:B------:R-:W-:Y:S01]  /*94a0*/  FMUL R37, R4, R37 ;  /* 0x0000002504257220 */ /* 0x000fe20000400000 */
[----:B------:R-:W-:Y:S01]  /*94b0*/  IADD3 R0, PT, PT, R152, UR8, RZ ;  /* 0x0000000898007c10 */ /* 0x000fe2000fffe0ff */
[----:B------:R-:W-:Y:S01]  /*94c0*/  FMUL R38, R5, R38 ;  /* 0x0000002605267220 */ /* 0x000fe20000400000 */
        /* <DEDUP_REMOVED lines=8> */
[----:B------:R-:W-:Y:S01]  /*9550*/  F2FP.F16.F32.PACK_AB R12, R42, R41 ;  /* 0x000000292a0c723e */ /* 0x000fe200000000ff */
[----:B------:R-:W-:Y:S01]  /*9560*/  FMUL R15, R14, R47 ;  /* 0x0000002f0e0f7220 */ /* 0x000fe20000400000 */
[----:B------:R-:W-:Y:S01]  /*9570*/  F2FP.F16.F32.PACK_AB R13, R44, R43 ;  /* 0x0000002b2c0d723e */ /* 0x000fe200000000ff */
[----:B------:R-:W-:Y:S01]  /*9580*/  FMUL R48, R19, R48 ;  /* 0x0000003013307220 */ /* 0x000fe20000400000 */
[----:B------:R-:W-:Y:S01]  /*9590*/  F2FP.F16.F32.PACK_AB R19, R40, R39 ;  /* 0x000000272813723e */ /* 0x000fe200000000ff */
        /* <DEDUP_REMOVED lines=12> */
[----:B------:R1:W-:Y:S01]  /*9660*/  STS.128 [R152+UR8], R16 ;  /* 0x0000001098007988 */ /* 0x0003e20008000c08 */
[----:B------:R-:W-:Y:S01]  /*9670*/  F2FP.F16.F32.PACK_AB R15, R48, R15 ;  /* 0x0000000f300f723e */ /* 0x000fe200000000ff */
[--C-:B------:R-:W-:Y:S02]  /*9680*/  IMAD R2, R154, -0x10, R0.reuse ;  /* 0xfffffff09a027824 */ /* 0x100fe400078e0200 */
[----:B------:R-:W-:Y:S01]  /*9690*/  FMUL R4, R24, R57 ;  /* 0x0000003918047220 */ /* 0x000fe20000400000 */
[----:B------:R-:W-:Y:S01]  /*96a0*/  FMUL R58, R25, R58 ;  /* 0x0000003a193a7220 */ /* 0x000fe20000400000 */
[----:B------:R-:W-:Y:S01]  /*96b0*/  FMUL R5, R26, R59 ;  /* 0x0000003b1a057220 */ /* 0x000fe20000400000 */
[----:B------:R-:W-:Y:S01]  /*96c0*/  FMUL R60, R31, R60 ;  /* 0x0000003c1f3c7220 */ /* 0x000fe20000400000 */
[----:B------:R1:W-:Y:S01]  /*96d0*/  STS.128 [R2+0x10], R12 ;  /* 0x0000100c02007388 */ /* 0x0003e20000000c00 */
[----:B------:R-:W-:Y:S01]  /*96e0*/  FMUL R6, R28, R61 ;  /* 0x0000003d1c067220 */ /* 0x000fe20000400000 */
[----:B------:R-:W-:Y:S01]  /*96f0*/  FMUL R62, R29, R62 ;  /* 0x0000003e1d3e7220 */ /* 0x000fe20000400000 */
[----:B------:R-:W-:Y:S01]  /*9700*/  FMUL R7, R30, R63 ;  /* 0x0000003f1e077220 */ /* 0x000fe20000400000 */
[----:B------:R-:W-:Y:S01]  /*9710*/  FMUL R64, R35, R64 ;  /* 0x0000004023407220 */ /* 0x000fe20000400000 */
[----:B------:R-:W-:Y:S01]  /*9720*/  F2FP.F16.F32.PACK_AB R8, R50, R8 ;  /* 0x000000083208723e */ /* 0x000fe200000000ff */
[----:B------:R-:W-:Y:S01]  /*9730*/  IMAD R0, R153, -0x10, R0 ;  /* 0xfffffff099007824 */ /* 0x000fe200078e0200 */
[----:B------:R-:W-:Y:S01]  /*9740*/  F2FP.F16.F32.PACK_AB R9, R52, R9 ;  /* 0x000000093409723e */ /* 0x000fe200000000ff */
[----:B------:R-:W-:Y:S05]  /*9750*/  WARPSYNC.ALL ;  /* 0x0000000000007948 */ /* 0x000fea0003800000 */
[----:B------:R-:W-:Y:S01]  /*9760*/  F2FP.F16.F32.PACK_AB R10, R54, R10 ;  /* 0x0000000a360a723e */ /* 0x000fe200000000ff */
[----:B------:R-:W-:Y:S01]  /*9770*/  BSSY.RECONVERGENT B0, `(.L_x_200) ;  /* 0x000001e000007945 */ /* 0x000fe20003800200 */
[----:B------:R-:W-:Y:S02]  /*9780*/  F2FP.F16.F32.PACK_AB R11, R56, R11 ;  /* 0x0000000b380b723e */ /* 0x000fe400000000ff */
[----:B------:R-:W-:Y:S02]  /*9790*/  F2FP.F16.F32.PACK_AB R4, R58, R4 ;  /* 0x000000043a04723e */ /* 0x000fe400000000ff */
[----:B------:R-:W-:Y:S01]  /*97a0*/  F2FP.F16.F32.PACK_AB R5, R60, R5 ;  /* 0x000000053c05723e */ /* 0x000fe200000000ff */
[----:B------:R1:W-:Y:S01]  /*97b0*/  STS.128 [R0+0x20], R8 ;  /* 0x0000200800007388 */ /* 0x0003e20000000c00 */
[----:B------:R-:W-:Y:S02]  /*97c0*/  F2FP.F16.F32.PACK_AB R6, R62, R6 ;  /* 0x000000063e06723e */ /* 0x000fe400000000ff */
[----:B------:R-:W-:Y:S02]  /*97d0*/  F2FP.F16.F32.PACK_AB R7, R64, R7 ;  /* 0x000000074007723e */ /* 0x000fe400000000ff */
[----:B------:R-:W-:Y:S05]  /*97e0*/  LEA R3, R151, R2, 0x4 ;  /* 0x0000000297037211 */ /* 0x000fea00078e20ff */
[----:B------:R1:W-:Y:S01]  /*97f0*/  STS.128 [R3+0x10], R4 ;  /* 0x0000100403007388 */ /* 0x0003e20000000c00 */
[----:B------:R-:W-:Y:S01]  /*9800*/  @!PT LDS RZ, [RZ] ;  /* 0x00000000fffff984 */ /* 0x000fe20000000800 */
[----:B------:R-:W-:Y:S01]  /*9810*/  @!PT LDS RZ, [RZ] ;  /* 0x00000000fffff984 */ /* 0x000fe20000000800 */
[----:B------:R-:W-:Y:S01]  /*9820*/  @!PT LDS RZ, [RZ] ;  /* 0x00000000fffff984 */ /* 0x000fe20000000800 */
[----:B------:R-:W-:Y:S01]  /*9830*/  @!PT LDS RZ, [RZ] ;  /* 0x00000000fffff984 */ /* 0x000fe20000000800 */
[----:B------:R2:W-:Y:S06]  /*9840*/  MEMBAR.ALL.CTA ;  /* 0x0000000000007992 */ /* 0x0005ec0000008000 */
[----:B--2---:R-:W2:Y:S02]  /*9850*/  FENCE.VIEW.ASYNC.S ;  /* 0x00000000000073c6 */ /* 0x004ea40000000000 */
[----:B--2---:R-:W-:Y:S06]  /*9860*/  BAR.SYNC.DEFER_BLOCKING 0x1, 0x80 ;  /* 0x0042000000007b1d */ /* 0x004fec0000010000 */
[----:B------:R-:W-:Y:S05]  /*9870*/  @P0 BRA `(.L_x_201) ;  /* 0x0000000000340947 */ /* 0x000fea0003800000 */
[----:B------:R-:W-:Y:S01]  /*9880*/  UIADD3 UR10, UP0, UPT, UR46, 0x680, URZ ;  /* 0x000006802e0a7890 */ /* 0x000fe2000ff1e0ff */
[----:B------:R-:W-:Y:S01]  /*9890*/  R2UR UR6, R135 ;  /* 0x00000000870672ca */ /* 0x000fe200000e0000 */
[----:B------:R-:W-:Y:S01]  /*98a0*/  UIADD3 UR4, UPT, UPT, UR41, 0x200, UR8 ;  /* 0x0000020029047890 */ /* 0x000fe2000fffe008 */
[----:B------:R-:W-:Y:S01]  /*98b0*/  PLOP3.LUT P0, PT, PT, PT, PT, 0x80, 0x8 ;  /* 0x000000000008781c */ /* 0x000fe20003f0f070 */
[----:B------:R-:W-:Y:S01]  /*98c0*/  UIADD3.X UR11, UPT, UPT, URZ, UR47, URZ, UP0, !UPT ;  /* 0x0000002fff0b7290 */ /* 0x000fe200087fe4ff */
[----:B------:R-:W-:Y:S11]  /*98d0*/  IMAD.IADD R66, R136, 0x1, R66 ;  /* 0x0000000188427824 */ /* 0x000ff600078e0242 */
.L_x_202:
[----:B------:R-:W-:Y:S02]  /*98e0*/  PLOP3.LUT P1, PT, P1, P0, PT, 0xf2, 0x2f ;  /* 0x00000000002f781c */ /* 0x000fe40000f21e72 */
[----:B------:R-:W-:Y:S01]  /*98f0*/  @P0 R2UR P1, UR5, R66 ;  /* 0x00000000420502ca */ /* 0x000fe20000020000 */
[----:B------:R-:W-:Y:S07]  /*9900*/  UMOV UR7, UR36 ;  /* 0x0000002400077c82 */ /* 0x000fee0008000000 */
[----:B------:R-:W-:Y:S05]  /*9910*/  @P0 PLOP3.LUT P0, PT, P1, PT, PT, 0x80, 0x8 ;  /* 0x000000000008081c */ /* 0x000fea0000f0f070 */
[----:B------:R2:W-:Y:S08]  /*9920*/  UTMASTG.3D [UR4], [UR10] ;  /* 0x000000040a0073b5 */ /* 0x0005f00008010000 */
[----:B--2---:R-:W-:Y:S05]  /*9930*/  @P0 BRA.U.ANY `(.L_x_202) ;  /* 0xfffffffd00e80947 */ /* 0x004fea000393ffff */
[----:B------:R0:W-:Y:S02]  /*9940*/  UTMACMDFLUSH ;  /* 0x00000000000079b7 */ /* 0x0001e40000000000 */
.L_x_201:
[----:B------:R-:W-:Y:S05]  /*9950*/  BSYNC.RECONVERGENT B0 ;  /* 0x0000000000007941 */ /* 0x000fea0003800200 */
.L_x_200:
[----:B------:R-:W-:Y:S01]  /*9960*/  UIADD3 UR43, UPT, UPT, UR43, 0x1, URZ ;  /* 0x000000012b2b7890 */ /* 0x000fe2000fffe0ff */
[----:B------:R-:W-:Y:S01]  /*9970*/  ISETP.NE.AND P0, PT, R155, RZ, PT ;  /* 0x000000ff9b00720c */ /* 0x000fe20003f05270 */
[----:B------:R-:W-:Y:S02]  /*9980*/  BSSY.RECONVERGENT B0, `(.L_x_203) ;  /* 0x0000007000007945 */ /* 0x000fe40003800200 */
[----:B------:R-:W-:Y:S04]  /*9990*/  UISETP.NE.AND UP0, UPT, UR43, 0x4, UPT ;  /* 0x000000042b00788c */ /* 0x000fe8000bf05270 */
[----:B------:R-:W-:Y:S02]  /*99a0*/  USEL UR4, URZ, 0x1, UP0 ;  /* 0x00000001ff047887 */ /* 0x000fe40008000000 */
[----:B------:R-:W-:Y:S02]  /*99b0*/  USEL UR43, UR43, URZ, UP0 ;  /* 0x000000ff2b2b7287 */ /* 0x000fe40008000000 */
[----:B------:R-:W-:Y:S02]  /*99c0*/  ULOP3.LUT UR44, UR44, UR4, URZ, 0x3c, !UPT ;  /* 0x000000042c2c7292 */ /* 0x000fe4000f8e3cff */
[----:B------:R-:W-:Y:S10]  /*99d0*/  @P0 BRA `(.L_x_204) ;  /* 0x0000000000040947 */ /* 0x000ff40003800000 */
[----:B------:R-:W-:Y:S04]  /*99e0*/  DEPBAR.LE SB0, 0x1 ;  /* 0x000080400000791a */ /* 0x000fe80000000000 */
.L_x_204:
[----:B------:R-:W-:Y:S05]  /*99f0*/  BSYNC.RECONVERGENT B0 ;  /* 0x0000000000007941 */ /* 0x000fea0003800200 */
.L_x_203:
[----:B------:R-:W-:Y:S01]  /*9a00*/  BAR.SYNC.DEFER_BLOCKING 0x1, 0x80 ;  /* 0x0042000000007b1d */ /* 0x000fe20000010000 */
[----:B------:R-:W-:Y:S01]  /*9a10*/  ISETP.NE.AND P3, PT, R159, RZ, PT ;  /* 0x000000ff9f00720c */ /* 0x000fe20003f65270 */
[----:B------:R-:W-:Y:S05]  /*9a20*/  VIADD R142, R142, 0x1 ;  /* 0x000000018e8e7836 */ /* 0x000fea0000000000 */
[----:B------:R-:W-:Y:S01]  /*9a30*/  ISETP.GE.U32.AND P0, PT, R142, 0x2, PT ;  /* 0x000000028e00780c */ /* 0x000fe20003f06070 */
[----:B------:R-:W-:Y:S11]  /*9a40*/  BSSY.RECONVERGENT B0, `(.L_x_205) ;  /* 0x000000b000007945 */ /* 0x000ff60003800200 */
[----:B------:R-:W-:Y:S01]  /*9a50*/  @!UPT UIADD3 URZ, UPT, UPT, URZ, URZ, URZ ;  /* 0x000000fffffff290 */ /* 0x000fe2000fffe0ff */
[----:B------:R-:W-:Y:S05]  /*9a60*/  @!P0 BRA `(.L_x_206) ;  /* 0x0000000000208947 */ /* 0x000fea0003800000 */
[C---:B-1----:R-:W-:Y:S01]  /*9a70*/  @!P3 LEA R2, R148.reuse, UR41, 0x3 ;  /* 0x000000299402bc11 */ /* 0x042fe2000f8e18ff */
[----:B------:R-:W-:Y:S02]  /*9a80*/  IMAD.U32 R0, RZ, RZ, UR37 ;  /* 0x00000025ff007e24 */ /* 0x000fe4000f8e00ff */
[----:B------:R-:W-:Y:S02]  /*9a90*/  VIADD R148, R148, 0x1 ;  /* 0x0000000194947836 */ /* 0x000fe40000000000 */
[----:B------:R-:W-:Y:S03]  /*9aa0*/  @!P3 VIADD R2, R2, 0x80 ;  /* 0x000000800202b836 */ /* 0x000fe60000000000 */
[----:B------:R-:W-:Y:S02]  /*9ab0*/  ISETP.NE.AND P0, PT, R148, 0x4, PT ;  /* 0x000000049400780c */ /* 0x000fe40003f05270 */
[----:B------:R-:W-:Y:S02]  /*9ac0*/  @!P3 PRMT R0, R0, 0x654, R2 ;  /* 0x000006540000b816 */ /* 0x000fe40000000002 */
[----:B------:R-:W-:Y:S02]  /*9ad0*/  SEL R148, R148, RZ, P0 ;  /* 0x000000ff94947207 */ /* 0x000fe40000000000 */
[----:B------:R2:W-:Y:S07]  /*9ae0*/  @!P3 SYNCS.ARRIVE.TRANS64.RED.A1T0 RZ, [R0+URZ], RZ ;  /* 0x000000ff00ffb9a7 */ /* 0x0005ee00081004ff */
.L_x_206:
[----:B------:R-:W-:Y:S05]  /*9af0*/  BSYNC.RECONVERGENT B0 ;  /* 0x0000000000007941 */ /* 0x000fea0003800200 */
.L_x_205:
[C---:B------:R-:W-:Y:S01]  /*9b00*/  ISETP.EQ.OR P2, PT, R68.reuse, 0x3, P3 ;  /* 0x000000034400780c */ /* 0x040fe20001f42670 */
[----:B------:R-:W-:Y:S01]  /*9b10*/  VIADD R68, R68, 0x1 ;  /* 0x0000000144447836 */ /* 0x000fe20000000000 */
[----:B------:R-:W-:Y:S04]  /*9b20*/  SEL R143, R143, 0x1, P3 ;  /* 0x000000018f8f7807 */ /* 0x000fe80001800000 */
[----:B------:R-:W-:Y:S07]  /*9b30*/  ISETP.NE.AND P0, PT, R68, 0x4, PT ;  /* 0x000000044400780c */ /* 0x000fee0003f05270 */
[----:B-1----:R-:W-:Y:S02]  /*9b40*/  @!P2 LEA R2, R141, UR41, 0x3 ;  /* 0x000000298d02ac11 */ /* 0x002fe4000f8e18ff */
[----:B--2---:R-:W-:Y:S04]  /*9b50*/  @!P2 SHF.L.U32 R0, R144, 0x1f, RZ ;  /* 0x0000001f9000a819 */ /* 0x004fe800000006ff */
[----:B------:R-:W1:Y:S02]  /*9b60*/  @!P2 SYNCS.PHASECHK.TRANS64.TRYWAIT P1, [R2+URZ+0x60], R0 ;  /* 0x000060000200a5a7 */ /* 0x000e6400080211ff */
[----:B-1----:R-:W-:Y:S01]  /*9b70*/  @!P2 SEL R143, RZ, 0x1, !P1 ;  /* 0x00000001ff8fa807 */ /* 0x002fe20004800000 */
[----:B------:R-:W-:Y:S06]  /*9b80*/  @P0 BRA `(.L_x_207) ;  /* 0xffffffbc00880947 */ /* 0x000fec000383ffff */
[----:B------:R-:W-:Y:S01]  /*9b90*/  ISETP.NE.AND P3, PT, R158, RZ, PT ;  /* 0x000000ff9e00720c */ /* 0x000fe20003f65270 */
[----:B------:R-:W-:Y:S01]  /*9ba0*/  UIADD3 UR42, UPT, UPT, UR42, 0x4, URZ ;  /* 0x000000042a2a7890 */ /* 0x000fe2000fffe0ff */
[----:B------:R-:W-:Y:S01]  /*9bb0*/  ISETP.NE.AND P0, PT, R138, 0x2, PT ;  /* 0x000000028a00780c */ /* 0x000fe20003f05270 */
[----:B------:R-:W-:Y:S02]  /*9bc0*/  IMAD.IADD R23, R145, 0x1, R115 ;  /* 0x0000000191177824 */ /* 0x000fe400078e0273 */
[----:B------:R-:W-:Y:S01]  /*9bd0*/  IMAD.IADD R22, R146, 0x1, R132 ;  /* 0x0000000192167824 */ /* 0x000fe200078e0284 */
[----:B------:R-:W-:Y:S02]  /*9be0*/  SEL R0, RZ, 0x1, P0 ;  /* 0x00000001ff007807 */ /* 0x000fe40000000000 */
[----:B------:R-:W-:Y:S02]  /*9bf0*/  SEL R138, R138, RZ, P0 ;  /* 0x000000ff8a8a7207 */ /* 0x000fe40000000000 */
[----:B------:R-:W-:-:S03]  /*9c00*/  LOP3.LUT R149, R149, R0, RZ, 0x3c, !PT ;  /* 0x0000000095957212 */ /* 0x000fc600078e3cff */
[----:B------:R-:W-:Y:S01]  /*9c10*/  @P3 R2UR UR36, R147 ;  /* 0x00000000932432ca */ /* 0x000fe200000e0000 */
[----:B------:R-:W-:-:S14]  /*9c20*/  @P3 BRA `(.L_x_208) ;  /* 0xffffffb000183947 */ /* 0x000fdc000383ffff */
[----:B------:R-:W-:-:S09]  /*9c30*/  UISETP.NE.AND UP0, UPT, UR45, URZ, UPT ;  /* 0x000000ff2d00728c */ /* 0x000fd2000bf05270 */
[----:B------:R-:W-:Y:S05]  /*9c40*/  BRA.U !UP0, `(.L_x_209) ;  /* 0x0000000108487547 */ /* 0x000fea000b800000 */
[----:B------:R-:W1:Y:S02]  /*9c50*/  LDCU.64 UR4, c[0x0][0x890] ;  /* 0x00011200ff0477ac */ /* 0x000e640008000a00 */
[----:B-1----:R-:W-:-:S04]  /*9c60*/  UISETP.NE.U32.AND UP0, UPT, UR4, URZ, UPT ;  /* 0x000000ff0400728c */ /* 0x002fc8000bf05070 */
[----:B------:R-:W-:-:S09]  /*9c70*/  UISETP.NE.AND.EX UP0, UPT, UR5, URZ, UPT, UP0 ;  /* 0x000000ff0500728c */ /* 0x000fd2000bf05300 */
[----:B------:R-:W-:Y:S05]  /*9c80*/  BRA.U UP0, `(.L_x_210) ;  /* 0x00000001000c7547 */ /* 0x000fea000b800000 */
[----:B------:R-:W-:-:S13]  /*9c90*/  FSETP.NEU.AND P0, PT, R91, RZ, PT ;  /* 0x000000ff5b00720b */ /* 0x000fda0003f0d000 */
[----:B------:R-:W-:Y:S05]  /*9ca0*/  @!P0 EXIT ;  /* 0x000000000000894d */ /* 0x000fea0003800000 */
[----:B------:R-:W-:Y:S05]  /*9cb0*/  BRA `(.L_x_209) ;  /* 0x00000000002c7947 */ /* 0x000fea0003800000 */
.L_x_210:
[----:B------:R-:W-:Y:S01]  /*9cc0*/  ISETP.NE.AND P0, PT, R134, RZ, PT ;  /* 0x000000ff8600720c */ /* 0x000fe20003f05270 */
[----:B------:R-:W-:-:S12]  /*9cd0*/  BSSY.RECONVERGENT B0, `(.L_x_209) ;  /* 0x0000009000007945 */ /* 0x000fd80003800200 */
[----:B------:R-:W-:Y:S05]  /*9ce0*/  @P0 BRA `(.L_x_211) ;  /* 0x0000000000140947 */ /* 0x000fea0003800000 */
[----:B------:R-:W1:Y:S02]  /*9cf0*/  LDCU.64 UR4, c[0x0][0x888] ;  /* 0x00011100ff0477ac */ /* 0x000e640008000a00 */
[----:B-1----:R-:W-:-:S04]  /*9d00*/  ISETP.NE.U32.AND P0, PT, RZ, UR4, PT ;  /* 0x00000004ff007c0c */ /* 0x002fc8000bf05070 */
[----:B------:R-:W-:-:S13]  /*9d10*/  ISETP.NE.AND.EX P0, PT, RZ, UR5, PT, P0 ;  /* 0x00000005ff007c0c */ /* 0x000fda000bf05300 */
[----:B------:R-:W-:Y:S05]  /*9d20*/  @!P0 EXIT ;  /* 0x000000000000894d */ /* 0x000fea0003800000 */
[----:B------:R-:W-:Y:S05]  /*9d30*/  BRA `(.L_x_212) ;  /* 0x0000000000087947 */ /* 0x000fea0003800000 */
.L_x_211:
[----:B------:R-:W-:-:S13]  /*9d40*/  FSETP.NEU.AND P0, PT, R91, RZ, PT ;  /* 0x000000ff5b00720b */ /* 0x000fda0003f0d000 */
[----:B------:R-:W-:Y:S05]  /*9d50*/  @!P0 EXIT ;  /* 0x000000000000894d */ /* 0x000fea0003800000 */
.L_x_212:
[----:B------:R-:W-:Y:S05]  /*9d60*/  BSYNC.RECONVERGENT B0 ;  /* 0x0000000000007941 */ /* 0x000fea0003800200 */
.L_x_209:
[----:B------:R-:W-:Y:S01]  /*9d70*/  LEA R2, R148, UR41, 0x3 ;  /* 0x0000002994027c11 */ /* 0x000fe2000f8e18ff */
[----:B------:R-:W-:Y:S01]  /*9d80*/  IMAD.U32 R0, RZ, RZ, UR37 ;  /* 0x00000025ff007e24 */ /* 0x000fe2000f8e00ff */
[----:B------:R-:W-:-:S04]  /*9d90*/  DEPBAR.LE SB0, 0x0 ;  /* 0x000080000000791a */ /* 0x000fc80000000000 */
[----:B------:R-:W-:-:S05]  /*9da0*/  VIADD R2, R2, 0x80 ;  /* 0x0000008002027836 */ /* 0x000fca0000000000 */
[----:B------:R-:W-:-:S04]  /*9db0*/  PRMT R0, R0, 0x654, R2 ;  /* 0x0000065400007816 */ /* 0x000fc80000000002 */
[----:B------:R-:W-:Y:S01]  /*9dc0*/  SYNCS.ARRIVE.TRANS64.RED.A1T0 RZ, [R0+URZ], RZ ;  /* 0x000000ff00ff79a7 */ /* 0x000fe200081004ff */
[----:B------:R-:W-:Y:S05]  /*9dd0*/  EXIT ;  /* 0x000000000000794d */ /* 0x000fea0003800000 */
.L_x_19:
[----:B----4-:R4:W1:Y:S02]  /*9de0*/  SYNCS.PHASECHK.TRANS64.TRYWAIT P0, [R2+URZ+0x120], R3 ;  /* 0x00012003020075a7 */ /* 0x01086400080011ff */
[----:B-1----:R-:W-:Y:S05]  /*9df0*/  @!P0 NANOSLEEP.SYNCS 0x989680 ;  /* 0x009896800000895d */ /* 0x002fea0003900000 */
[----:B------:R-:W1:Y:S02]  /*9e00*/  @!P0 SYNCS.PHASECHK.TRANS64 P0, [R2+URZ+0x120], R3 ;  /* 0x00012003020085a7 */ /* 0x000e6400080010ff */
[----:B-1----:R-:W-:Y:S05]  /*9e10*/  @!P0 BRA `(.L_x_19) ;  /* 0xfffffffc00f08947 */ /* 0x002fea000383ffff */
[----:B------:R-:W-:Y:S05]  /*9e20*/  BRA `(.L_x_213) ;  /* 0xffffff7400e87947 */ /* 0x000fea000383ffff */
.L_x_22:
[----:B-1----:R-:W-:-:S07]  /*9e30*/  MOV R2, UR33 ;  /* 0x0000002100027c02 */ /* 0x002fce0008000f00 */
.L_x_214:
[----:B-1----:R1:W4:Y:S02]  /*9e40*/  SYNCS.PHASECHK.TRANS64.TRYWAIT P0, [R2+URZ+0x30], R4 ;  /* 0x00003004020075a7 */ /* 0x00232400080011ff */
[----:B----4-:R-:W-:Y:S05]  /*9e50*/  @!P0 NANOSLEEP.SYNCS 0x989680 ;  /* 0x009896800000895d */ /* 0x010fea0003900000 */
[----:B------:R-:W4:Y:S02]  /*9e60*/  @!P0 SYNCS.PHASECHK.TRANS64 P0, [R2+URZ+0x30], R4 ;  /* 0x00003004020085a7 */ /* 0x000f2400080010ff */
[----:B----4-:R-:W-:Y:S05]  /*9e70*/  @!P0 BRA `(.L_x_214) ;  /* 0xfffffffc00f08947 */ /* 0x010fea000383ffff */
[----:B------:R-:W-:Y:S05]  /*9e80*/  BRA `(.L_x_21) ;  /* 0xffffff7800387947 */ /* 0x000fea000383ffff */
.L_x_28:
[----:B-1----:R-:W-:-:S07]  /*9e90*/  MOV R2, UR17 ;  /* 0x0000001100027c02 */ /* 0x002fce0008000f00 */
.L_x_215:
[----:B-1----:R1:W4:Y:S02]  /*9ea0*/  SYNCS.PHASECHK.TRANS64.TRYWAIT P0, [R2+URZ+0x30], R4 ;  /* 0x00003004020075a7 */ /* 0x00232400080011ff */
[----:B----4-:R-:W-:Y:S05]  /*9eb0*/  @!P0 NANOSLEEP.SYNCS 0x989680 ;  /* 0x009896800000895d */ /* 0x010fea0003900000 */
[----:B------:R-:W4:Y:S02]  /*9ec0*/  @!P0 SYNCS.PHASECHK.TRANS64 P0, [R2+URZ+0x30], R4 ;  /* 0x00003004020085a7 */ /* 0x000f2400080010ff */
[----:B----4-:R-:W-:Y:S05]  /*9ed0*/  @!P0 BRA `(.L_x_215) ;  /* 0xfffffffc00f08947 */ /* 0x010fea000383ffff */
[----:B------:R-:W-:Y:S05]  /*9ee0*/  BRA `(.L_x_27) ;  /* 0xffffff7800e07947 */ /* 0x000fea000383ffff */
.L_x_32:
[----:B-1----:R1:W4:Y:S02]  /*9ef0*/  SYNCS.PHASECHK.TRANS64.TRYWAIT P0, [R2+URZ+0xb0], R3 ;  /* 0x0000b003020075a7 */ /* 0x00232400080011ff */
[----:B----4-:R-:W-:Y:S05]  /*9f00*/  @!P0 NANOSLEEP.SYNCS 0x989680 ;  /* 0x009896800000895d */ /* 0x010fea0003900000 */
[----:B------:R-:W4:Y:S02]  /*9f10*/  @!P0 SYNCS.PHASECHK.TRANS64 P0, [R2+URZ+0xb0], R3 ;  /* 0x0000b003020085a7 */ /* 0x000f2400080010ff */
[----:B----4-:R-:W-:Y:S05]  /*9f20*/  @!P0 BRA `(.L_x_32) ;  /* 0xfffffffc00f08947 */ /* 0x010fea000383ffff */
[----:B------:R-:W-:Y:S05]  /*9f30*/  BRA `(.L_x_216) ;  /* 0xffffff7c006c7947 */ /* 0x000fea000383ffff */
.L_x_36:
[----:B--2---:R-:W-:-:S07]  /*9f40*/  MOV R0, UR5 ;  /* 0x0000000500007c02 */ /* 0x004fce0008000f00 */
.L_x_217:
[----:B-1----:R1:W2:Y:S02]  /*9f50*/  SYNCS.PHASECHK.TRANS64.TRYWAIT P0, [R0+URZ], R2 ;  /* 0x00000002000075a7 */ /* 0x0022a400080011ff */
[----:B--2---:R-:W-:Y:S05]  /*9f60*/  @!P0 NANOSLEEP.SYNCS 0x989680 ;  /* 0x009896800000895d */ /* 0x004fea0003900000 */
[----:B------:R-:W2:Y:S02]  /*9f70*/  @!P0 SYNCS.PHASECHK.TRANS64 P0, [R0+URZ], R2 ;  /* 0x00000002000085a7 */ /* 0x000ea400080010ff */
[----:B--2---:R-:W-:Y:S05]  /*9f80*/  @!P0 BRA `(.L_x_217) ;  /* 0xfffffffc00f08947 */ /* 0x004fea000383ffff */
[----:B------:R-:W-:Y:S05]  /*9f90*/  BRA `(.L_x_218) ;  /* 0xffffff8000dc7947 */ /* 0x000fea000383ffff */
.L_x_37:
[----:B--2---:R-:W-:-:S07]  /*9fa0*/  MOV R0, UR5 ;  /* 0x0000000500007c02 */ /* 0x004fce0008000f00 */
.L_x_219:
[----:B-1----:R1:W2:Y:S02]  /*9fb0*/  SYNCS.PHASECHK.TRANS64.TRYWAIT P0, [R0+URZ], R3 ;  /* 0x00000003000075a7 */ /* 0x0022a400080011ff */
[----:B--2---:R-:W-:Y:S05]  /*9fc0*/  @!P0 NANOSLEEP.SYNCS 0x989680 ;  /* 0x009896800000895d */ /* 0x004fea0003900000 */
[----:B------:R-:W2:Y:S02]  /*9fd0*/  @!P0 SYNCS.PHASECHK.TRANS64 P0, [R0+URZ], R3 ;  /* 0x00000003000085a7 */ /* 0x000ea400080010ff */
[----:B--2---:R-:W-:Y:S05]  /*9fe0*/  @!P0 BRA `(.L_x_219) ;  /* 0xfffffffc00f08947 */ /* 0x004fea000383ffff */
[----:B------:R-:W-:Y:S05]  /*9ff0*/  BRA `(.L_x_220) ;  /* 0xffffff8000e87947 */ /* 0x000fea000383ffff */
.L_x_38:
[----:B--2---:R-:W-:-:S07]  /*a000*/  MOV R0, UR5 ;  /* 0x0000000500007c02 */ /* 0x004fce0008000f00 */
.L_x_221:
[----:B-1----:R1:W2:Y:S02]  /*a010*/  SYNCS.PHASECHK.TRANS64.TRYWAIT P0, [R0+URZ], R3 ;  /* 0x00000003000075a7 */ /* 0x0022a400080011ff */
[----:B--2---:R-:W-:Y:S05]  /*a020*/  @!P0 NANOSLEEP.SYNCS 0x989680 ;  /* 0x009896800000895d */ /* 0x004fea0003900000 */
[----:B------:R-:W2:Y:S02]  /*a030*/  @!P0 SYNCS.PHASECHK.TRANS64 P0, [R0+URZ], R3 ;  /* 0x00000003000085a7 */ /* 0x000ea400080010ff */
[----:B--2---:R-:W-:Y:S05]  /*a040*/  @!P0 BRA `(.L_x_221) ;  /* 0xfffffffc00f08947 */ /* 0x004fea000383ffff */
[----:B------:R-:W-:Y:S05]  /*a050*/  BRA `(.L_x_222) ;  /* 0xffffff8000f47947 */ /* 0x000fea000383ffff */
.L_x_39:
[----:B--2---:R-:W-:-:S07]  /*a060*/  MOV R0, UR5 ;  /* 0x0000000500007c02 */ /* 0x004fce0008000f00 */
.L_x_223:
[----:B-1----:R1:W2:Y:S02]  /*a070*/  SYNCS.PHASECHK.TRANS64.TRYWAIT P0, [R0+URZ], R3 ;  /* 0x00000003000075a7 */ /* 0x0022a400080011ff */
[----:B--2---:R-:W-:Y:S05]  /*a080*/  @!P0 NANOSLEEP.SYNCS 0x989680 ;  /* 0x009896800000895d */ /* 0x004fea0003900000 */
[----:B------:R-:W2:Y:S02]  /*a090*/  @!P0 SYNCS.PHASECHK.TRANS64 P0, [R0+URZ], R3 ;  /* 0x00000003000085a7 */ /* 0x000ea400080010ff */
[----:B--2---:R-:W-:Y:S05]  /*a0a0*/  @!P0 BRA `(.L_x_223) ;  /* 0xfffffffc00f08947 */ /* 0x004fea000383ffff */
[----:B------:R-:W-:Y:S05]  /*a0b0*/  BRA `(.L_x_224) ;  /* 0xffffff8400007947 */ /* 0x000fea000383ffff */
.L_x_40:
[----:B--2---:R-:W-:-:S07]  /*a0c0*/  MOV R0, UR5 ;  /* 0x0000000500007c02 */ /* 0x004fce0008000f00 */
.L_x_225:
[----:B-1----:R1:W2:Y:S02]  /*a0d0*/  SYNCS.PHASECHK.TRANS64.TRYWAIT P0, [R0+URZ], R3 ;  /* 0x00000003000075a7 */ /* 0x0022a400080011ff */
[----:B--2---:R-:W-:Y:S05]  /*a0e0*/  @!P0 NANOSLEEP.SYNCS 0x989680 ;  /* 0x009896800000895d */ /* 0x004fea0003900000 */
[----:B------:R-:W2:Y:S02]  /*a0f0*/  @!P0 SYNCS.PHASECHK.TRANS64 P0, [R0+URZ], R3 ;  /* 0x00000003000085a7 */ /* 0x000ea400080010ff */
[----:B--2---:R-:W-:Y:S05]  /*a100*/  @!P0 BRA `(.L_x_225) ;  /* 0xfffffffc00f08947 */ /* 0x004fea000383ffff */
[----:B------:R-:W-:Y:S05]  /*a110*/  BRA `(.L_x_226) ;  /* 0xffffff84000c7947 */ /* 0x000fea000383ffff */
.L_x_43:
[----:B-1----:R1:W2:Y:S02]  /*a120*/  SYNCS.PHASECHK.TRANS64.TRYWAIT P0, [R0+URZ+0x110], R4 ;  /* 0x00011004000075a7 */ /* 0x0022a400080011ff */
[----:B--2---:R-:W-:Y:S05]  /*a130*/  @!P0 NANOSLEEP.SYNCS 0x989680 ;  /* 0x009896800000895d */ /* 0x004fea0003900000 */
[----:B------:R-:W2:Y:S02]  /*a140*/  @!P0 SYNCS.PHASECHK.TRANS64 P0, [R0+URZ+0x110], R4 ;  /* 0x00011004000085a7 */ /* 0x000ea400080010ff */
[----:B--2---:R-:W-:Y:S05]  /*a150*/  @!P0 BRA `(.L_x_43) ;  /* 0xfffffffc00f08947 */ /* 0x004fea000383ffff */
[----:B------:R-:W-:Y:S05]  /*a160*/  BRA `(.L_x_227) ;  /* 0xffffff8400687947 */ /* 0x000fea000383ffff */
.L_x_44:
[----:B------:R-:W-:-:S07]  /*a170*/  MOV R0, UR5 ;  /* 0x0000000500007c02 */ /* 0x000fce0008000f00 */
.L_x_228:
[----:B-1----:R1:W2:Y:S02]  /*a180*/  SYNCS.PHASECHK.TRANS64.TRYWAIT P0, [R0+URZ+0xc0], R5 ;  /* 0x0000c005000075a7 */ /* 0x0022a400080011ff */
[----:B--2---:R-:W-:Y:S05]  /*a190*/  @!P0 NANOSLEEP.SYNCS 0x989680 ;  /* 0x009896800000895d */ /* 0x004fea0003900000 */
[----:B------:R-:W2:Y:S02]  /*a1a0*/  @!P0 SYNCS.PHASECHK.TRANS64 P0, [R0+URZ+0xc0], R5 ;  /* 0x0000c005000085a7 */ /* 0x000ea400080010ff */
[----:B--2---:R-:W-:Y:S05]  /*a1b0*/  @!P0 BRA `(.L_x_228) ;  /* 0xfffffffc00f08947 */ /* 0x004fea000383ffff */
[----:B------:R-:W-:Y:S05]  /*a1c0*/  BRA `(.L_x_229) ;  /* 0xffffff8400787947 */ /* 0x000fea000383ffff */
.L_x_45:
[----:B-1----:R1:W2:Y:S02]  /*a1d0*/  SYNCS.PHASECHK.TRANS64.TRYWAIT P1, [R0+URZ+0xb0], R4 ;  /* 0x0000b004000075a7 */ /* 0x0022a400080211ff */
[----:B--2---:R-:W-:Y:S05]  /*a1e0*/  @!P1 NANOSLEEP.SYNCS 0x989680 ;  /* 0x009896800000995d */ /* 0x004fea0003900000 */
[----:B------:R-:W2:Y:S02]  /*a1f0*/  @!P1 SYNCS.PHASECHK.TRANS64 P1, [R0+URZ+0xb0], R4 ;  /* 0x0000b004000095a7 */ /* 0x000ea400080210ff */
[----:B--2---:R-:W-:Y:S05]  /*a200*/  @!P1 BRA `(.L_x_45) ;  /* 0xfffffffc00f09947 */ /* 0x004fea000383ffff */
[----:B------:R-:W-:Y:S05]  /*a210*/  BRA `(.L_x_230) ;  /* 0xffffff8400a87947 */ /* 0x000fea000383ffff */
.L_x_48:
[----:B------:R-:W-:-:S07]  /*a220*/  MOV R0, UR5 ;  /* 0x0000000500007c02 */ /* 0x000fce0008000f00 */
.L_x_231:
[----:B-1----:R1:W2:Y:S02]  /*a230*/  SYNCS.PHASECHK.TRANS64.TRYWAIT P0, [R0+URZ+0xc0], R2 ;  /* 0x0000c002000075a7 */ /* 0x0022a400080011ff */
[----:B--2---:R-:W-:Y:S05]  /*a240*/  @!P0 NANOSLEEP.SYNCS 0x989680 ;  /* 0x009896800000895d */ /* 0x004fea0003900000 */
[----:B------:R-:W2:Y:S02]  /*a250*/  @!P0 SYNCS.PHASECHK.TRANS64 P0, [R0+URZ+0xc0], R2 ;  /* 0x0000c002000085a7 */ /* 0x000ea400080010ff */
[----:B--2---:R-:W-:Y:S05]  /*a260*/  @!P0 BRA `(.L_x_231) ;  /* 0xfffffffc00f08947 */ /* 0x004fea000383ffff */
[----:B------:R-:W-:Y:S05]  /*a270*/  BRA `(.L_x_47) ;  /* 0xffffff8400fc7947 */ /* 0x000fea000383ffff */
.L_x_55:
[----:B-1----:R1:W2:Y:S02]  /*a280*/  SYNCS.PHASECHK.TRANS64.TRYWAIT P1, [R0+URZ+0xb0], R2 ;  /* 0x0000b002000075a7 */ /* 0x0022a400080211ff */
[----:B--2---:R-:W-:Y:S05]  /*a290*/  @!P1 NANOSLEEP.SYNCS 0x989680 ;  /* 0x009896800000995d */ /* 0x004fea0003900000 */
[----:B------:R-:W2:Y:S02]  /*a2a0*/  @!P1 SYNCS.PHASECHK.TRANS64 P1, [R0+URZ+0xb0], R2 ;  /* 0x0000b002000095a7 */ /* 0x000ea400080210ff */
[----:B--2---:R-:W-:Y:S05]  /*a2b0*/  @!P1 BRA `(.L_x_55) ;  /* 0xfffffffc00f09947 */ /* 0x004fea000383ffff */
[----:B------:R-:W-:Y:S05]  /*a2c0*/  BRA `(.L_x_232) ;  /* 0xffffff8c006c7947 */ /* 0x000fea000383ffff */
.L_x_56:
[----:B------:R-:W-:-:S07]  /*a2d0*/  MOV R2, UR7 ;  /* 0x0000000700027c02 */ /* 0x000fce0008000f00 */
.L_x_233:
[----:B-1----:R1:W2:Y:S02]  /*a2e0*/  SYNCS.PHASECHK.TRANS64.TRYWAIT P0, [R2+URZ+0xf0], R0 ;  /* 0x0000f000020075a7 */ /* 0x0022a400080011ff */
[----:B--2---:R-:W-:Y:S05]  /*a2f0*/  @!P0 NANOSLEEP.SYNCS 0x989680 ;  /* 0x009896800000895d */ /* 0x004fea0003900000 */
[----:B------:R-:W2:Y:S02]  /*a300*/  @!P0 SYNCS.PHASECHK.TRANS64 P0, [R2+URZ+0xf0], R0 ;  /* 0x0000f000020085a7 */ /* 0x000ea400080010ff */
[----:B--2---:R-:W-:Y:S05]  /*a310*/  @!P0 BRA `(.L_x_233) ;  /* 0xfffffffc00f08947 */ /* 0x004fea000383ffff */
[----:B------:R-:W-:Y:S05]  /*a320*/  BRA `(.L_x_234) ;  /* 0xffffff8c00a47947 */ /* 0x000fea000383ffff */
.L_x_59:
[----:B------:R-:W-:Y:S07]  /*a330*/  MOV R0, UR6 ;  /* 0x0000000600007c02 */ /* 0x000fee0008000f00 */
.L_x_235:
[----:B-1----:R1:W2:Y:S02]  /*a340*/  SYNCS.PHASECHK.TRANS64.TRYWAIT P0, [R0+URZ], R2 ;  /* 0x00000002000075a7 */ /* 0x0022a400080011ff */
[----:B--2---:R-:W-:Y:S05]  /*a350*/  @!P0 NANOSLEEP.SYNCS 0x989680 ;  /* 0x009896800000895d */ /* 0x004fea0003900000 */
[----:B------:R-:W2:Y:S02]  /*a360*/  @!P0 SYNCS.PHASECHK.TRANS64 P0, [R0+URZ], R2 ;  /* 0x00000002000085a7 */ /* 0x000ea400080010ff */
[----:B--2---:R-:W-:Y:S05]  /*a370*/  @!P0 BRA `(.L_x_235) ;  /* 0xfffffffc00f08947 */ /* 0x004fea000383ffff */
[----:B------:R-:W-:Y:S05]  /*a380*/  BRA `(.L_x_58) ;  /* 0xffffff8c00c07947 */ /* 0x000fea000383ffff */
.L_x_62:
[----:B------:R-:W-:-:S07]  /*a390*/  MOV R0, UR6 ;  /* 0x0000000600007c02 */ /* 0x000fce0008000f00 */
.L_x_236:
[----:B--2---:R2:W4:Y:S02]  /*a3a0*/  SYNCS.PHASECHK.TRANS64.TRYWAIT P0, [R0+URZ], R2 ;  /* 0x00000002000075a7 */ /* 0x00452400080011ff */
[----:B----4-:R-:W-:Y:S05]  /*a3b0*/  @!P0 NANOSLEEP.SYNCS 0x989680 ;  /* 0x009896800000895d */ /* 0x010fea0003900000 */
[----:B------:R-:W4:Y:S02]  /*a3c0*/  @!P0 SYNCS.PHASECHK.TRANS64 P0, [R0+URZ], R2 ;  /* 0x00000002000085a7 */ /* 0x000f2400080010ff */
[----:B----4-:R-:W-:Y:S05]  /*a3d0*/  @!P0 BRA `(.L_x_236) ;  /* 0xfffffffc00f08947 */ /* 0x010fea000383ffff */
[----:B------:R-:W-:Y:S05]  /*a3e0*/  BRA `(.L_x_237) ;  /* 0xffffff90009c7947 */ /* 0x000fea000383ffff */
.L_x_63:
[----:B------:R-:W-:-:S07]  /*a3f0*/  MOV R0, UR6 ;  /* 0x0000000600007c02 */ /* 0x000fce0008000f00 */
.L_x_238:
[----:B-1----:R1:W2:Y:S02]  /*a400*/  SYNCS.PHASECHK.TRANS64.TRYWAIT P0, [R0+URZ], R3 ;  /* 0x00000003000075a7 */ /* 0x0022a400080011ff */
[----:B--2---:R-:W-:Y:S05]  /*a410*/  @!P0 NANOSLEEP.SYNCS 0x989680 ;  /* 0x009896800000895d */ /* 0x004fea0003900000 */
[----:B------:R-:W2:Y:S02]  /*a420*/  @!P0 SYNCS.PHASECHK.TRANS64 P0, [R0+URZ], R3 ;  /* 0x00000003000085a7 */ /* 0x000ea400080010ff */
[----:B--2---:R-:W-:Y:S05]  /*a430*/  @!P0 BRA `(.L_x_238) ;  /* 0xfffffffc00f08947 */ /* 0x004fea000383ffff */
[----:B------:R-:W-:Y:S05]  /*a440*/  BRA `(.L_x_239) ;  /* 0xffffff9000a87947 */ /* 0x000fea000383ffff */
.L_x_64:
[----:B------:R-:W-:-:S07]  /*a450*/  MOV R0, UR6 ;  /* 0x0000000600007c02 */ /* 0x000fce0008000f00 */
.L_x_240:
[----:B-1----:R1:W2:Y:S02]  /*a460*/  SYNCS.PHASECHK.TRANS64.TRYWAIT P0, [R0+URZ], R3 ;  /* 0x00000003000075a7 */ /* 0x0022a400080011ff */
[----:B--2---:R-:W-:Y:S05]  /*a470*/  @!P0 NANOSLEEP.SYNCS 0x989680 ;  /* 0x009896800000895d */ /* 0x004fea0003900000 */
[----:B------:R-:W2:Y:S02]  /*a480*/  @!P0 SYNCS.PHASECHK.TRANS64 P0, [R0+URZ], R3 ;  /* 0x00000003000085a7 */ /* 0x000ea400080010ff */
[----:B--2---:R-:W-:Y:S05]  /*a490*/  @!P0 BRA `(.L_x_240) ;  /* 0xfffffffc00f08947 */ /* 0x004fea000383ffff */
[----:B------:R-:W-:Y:S05]  /*a4a0*/  BRA `(.L_x_241) ;  /* 0xffffff9000b47947 */ /* 0x000fea000383ffff */
.L_x_65:
[----:B-1----:R-:W-:-:S07]  /*a4b0*/  MOV R0, UR7 ;  /* 0x0000000700007c02 */ /* 0x002fce0008000f00 */
.L_x_242:
[----:B-1----:R1:W2:Y:S02]  /*a4c0*/  SYNCS.PHASECHK.TRANS64.TRYWAIT P0, [R0+URZ], R2 ;  /* 0x00000002000075a7 */ /* 0x0022a400080011ff */
[----:B--2---:R-:W-:Y:S05]  /*a4d0*/  @!P0 NANOSLEEP.SYNCS 0x989680 ;  /* 0x009896800000895d */ /* 0x004fea0003900000 */
[----:B------:R-:W2:Y:S02]  /*a4e0*/  @!P0 SYNCS.PHASECHK.TRANS64 P0, [R0+URZ], R2 ;  /* 0x00000002000085a7 */ /* 0x000ea400080010ff */
[----:B--2---:R-:W-:Y:S05]  /*a4f0*/  @!P0 BRA `(.L_x_242) ;  /* 0xfffffffc00f08947 */ /* 0x004fea000383ffff */
[----:B------:R-:W-:Y:S05]  /*a500*/  BRA `(.L_x_243) ;  /* 0xffffff9000c07947 */ /* 0x000fea000383ffff */
.L_x_70:
[----:B--2---:R2:W3:Y:S02]  /*a510*/  SYNCS.PHASECHK.TRANS64.TRYWAIT P0, [R0+URZ+0xb0], R2 ;  /* 0x0000b002000075a7 */ /* 0x0044e400080011ff */
[----:B---3--:R-:W-:Y:S05]  /*a520*/  @!P0 NANOSLEEP.SYNCS 0x989680 ;  /* 0x009896800000895d */ /* 0x008fea0003900000 */
[----:B------:R-:W3:Y:S02]  /*a530*/  @!P0 SYNCS.PHASECHK.TRANS64 P0, [R0+URZ+0xb0], R2 ;  /* 0x0000b002000085a7 */ /* 0x000ee400080010ff */
[----:B---3--:R-:W-:Y:S05]  /*a540*/  @!P0 BRA `(.L_x_70) ;  /* 0xfffffffc00f08947 */ /* 0x008fea000383ffff */
[----:B------:R-:W-:Y:S05]  /*a550*/  BRA `(.L_x_244) ;  /* 0xffffff9400cc7947 */ /* 0x000fea000383ffff */
.L_x_73:
[----:B------:R-:W-:Y:S07]  /*a560*/  MOV R0, UR7 ;  /* 0x0000000700007c02 */ /* 0x000fee0008000f00 */
.L_x_245:
[----:B--2---:R2:W3:Y:S02]  /*a570*/  SYNCS.PHASECHK.TRANS64.TRYWAIT P0, [R0+URZ+0xa8], R2 ;  /* 0x0000a802000075a7 */ /* 0x0044e400080011ff */
[----:B---3--:R-:W-:Y:S05]  /*a580*/  @!P0 NANOSLEEP.SYNCS 0x989680 ;  /* 0x009896800000895d */ /* 0x008fea0003900000 */
[----:B------:R-:W3:Y:S02]  /*a590*/  @!P0 SYNCS.PHASECHK.TRANS64 P0, [R0+URZ+0xa8], R2 ;  /* 0x0000a802000085a7 */ /* 0x000ee400080010ff */
[----:B---3--:R-:W-:Y:S05]  /*a5a0*/  @!P0 BRA `(.L_x_245) ;  /* 0xfffffffc00f08947 */ /* 0x008fea000383ffff */
[----:B------:R-:W-:Y:S05]  /*a5b0*/  BRA `(.L_x_72) ;  /* 0xffffff9800ac7947 */ /* 0x000fea000383ffff */
.L_x_76:
[----:B------:R-:W-:Y:S07]  /*a5c0*/  MOV R0, UR7 ;  /* 0x0000000700007c02 */ /* 0x000fee0008000f00 */
.L_x_246:
[----:B-1----:R1:W2:Y:S02]  /*a5d0*/  SYNCS.PHASECHK.TRANS64.TRYWAIT P0, [R0+URZ+0x80], R22 ;  /* 0x00008016000075a7 */ /* 0x0022a400080011ff */
[----:B--2---:R-:W-:Y:S05]  /*a5e0*/  @!P0 NANOSLEEP.SYNCS 0x989680 ;  /* 0x009896800000895d */ /* 0x004fea0003900000 */
[----:B------:R-:W2:Y:S02]  /*a5f0*/  @!P0 SYNCS.PHASECHK.TRANS64 P0, [R0+URZ+0x80], R22 ;  /* 0x00008016000085a7 */ /* 0x000ea400080010ff */
[----:B--2---:R-:W-:Y:S05]  /*a600*/  @!P0 BRA `(.L_x_246) ;  /* 0xfffffffc00f08947 */ /* 0x004fea000383ffff */
[----:B------:R-:W-:Y:S05]  /*a610*/  BRA `(.L_x_247) ;  /* 0xffffff9c00247947 */ /* 0x000fea000383ffff */
.L_x_77:
[----:B------:R-:W-:Y:S07]  /*a620*/  MOV R0, UR7 ;  /* 0x0000000700007c02 */ /* 0x000fee0008000f00 */
.L_x_248:
[----:B-1----:R1:W2:Y:S02]  /*a630*/  SYNCS.PHASECHK.TRANS64.TRYWAIT P0, [R0+URZ+0x88], R22 ;  /* 0x00008816000075a7 */ /* 0x0022a400080011ff */
[----:B--2---:R-:W-:Y:S05]  /*a640*/  @!P0 NANOSLEEP.SYNCS 0x989680 ;  /* 0x009896800000895d */ /* 0x004fea0003900000 */
[----:B------:R-:W2:Y:S02]  /*a650*/  @!P0 SYNCS.PHASECHK.TRANS64 P0, [R0+URZ+0x88], R22 ;  /* 0x00008816000085a7 */ /* 0x000ea400080010ff */
[----:B--2---:R-:W-:Y:S05]  /*a660*/  @!P0 BRA `(.L_x_248) ;  /* 0xfffffffc00f08947 */ /* 0x004fea000383ffff */
[----:B------:R-:W-:Y:S05]  /*a670*/  BRA `(.L_x_249) ;  /* 0xffffff9c005c7947 */ /* 0x000fea000383ffff */
.L_x_78:
[----:B------:R-:W-:Y:S07]  /*a680*/  MOV R0, UR7 ;  /* 0x0000000700007c02 */ /* 0x000fee0008000f00 */
.L_x_250:
[----:B-1----:R1:W2:Y:S02]  /*a690*/  SYNCS.PHASECHK.TRANS64.TRYWAIT P0, [R0+URZ+0x90], R22 ;  /* 0x00009016000075a7 */ /* 0x0022a400080011ff */
[----:B--2---:R-:W-:Y:S05]  /*a6a0*/  @!P0 NANOSLEEP.SYNCS 0x989680 ;  /* 0x009896800000895d */ /* 0x004fea0003900000 */
[----:B------:R-:W2:Y:S02]  /*a6b0*/  @!P0 SYNCS.PHASECHK.TRANS64 P0, [R0+URZ+0x90], R22 ;  /* 0x00009016000085a7 */ /* 0x000ea400080010ff */
[----:B--2---:R-:W-:Y:S05]  /*a6c0*/  @!P0 BRA `(.L_x_250) ;  /* 0xfffffffc00f08947 */ /* 0x004fea000383ffff */
[----:B------:R-:W-:Y:S05]  /*a6d0*/  BRA `(.L_x_251) ;  /* 0xffffff9c00a07947 */ /* 0x000fea000383ffff */
.L_x_79:
[----:B------:R-:W-:Y:S07]  /*a6e0*/  MOV R0, UR7 ;  /* 0x0000000700007c02 */ /* 0x000fee0008000f00 */
.L_x_252:
[----:B-1----:R1:W2:Y:S02]  /*a6f0*/  SYNCS.PHASECHK.TRANS64.TRYWAIT P0, [R0+URZ+0x98], R22 ;  /* 0x00009816000075a7 */ /* 0x0022a400080011ff */
[----:B--2---:R-:W-:Y:S05]  /*a700*/  @!P0 NANOSLEEP.SYNCS 0x989680 ;  /* 0x009896800000895d */ /* 0x004fea0003900000 */
[----:B------:R-:W2:Y:S02]  /*a710*/  @!P0 SYNCS.PHASECHK.TRANS64 P0, [R0+URZ+0x98], R22 ;  /* 0x00009816000085a7 */ /* 0x000ea400080010ff */
[----:B--2---:R-:W-:Y:S05]  /*a720*/  @!P0 BRA `(.L_x_252) ;  /* 0xfffffffc00f08947 */ /* 0x004fea000383ffff */
[----:B------:R-:W-:Y:S05]  /*a730*/  BRA `(.L_x_253) ;  /* 0xffffffa000247947 */ /* 0x000fea000383ffff */
.L_x_81:
[----:B------:R-:W-:-:S07]  /*a740*/  MOV R0, UR7 ;  /* 0x0000000700007c02 */ /* 0x000fce0008000f00 */
.L_x_254:
[----:B-1----:R1:W3:Y:S02]  /*a750*/  SYNCS.PHASECHK.TRANS64.TRYWAIT P0, [R0+URZ+0x80], R2 ;  /* 0x00008002000075a7 */ /* 0x0022e400080011ff */
[----:B---3--:R-:W-:Y:S05]  /*a760*/  @!P0 NANOSLEEP.SYNCS 0x989680 ;  /* 0x009896800000895d */ /* 0x008fea0003900000 */
[----:B------:R-:W3:Y:S02]  /*a770*/  @!P0 SYNCS.PHASECHK.TRANS64 P0, [R0+URZ+0x80], R2 ;  /* 0x00008002000085a7 */ /* 0x000ee400080010ff */
[----:B---3--:R-:W-:Y:S05]  /*a780*/  @!P0 BRA `(.L_x_254) ;  /* 0xfffffffc00f08947 */ /* 0x008fea000383ffff */
[----:B------:R-:W-:Y:S05]  /*a790*/  BRA `(.L_x_255) ;  /* 0xffffffa000947947 */ /* 0x000fea000383ffff */
.L_x_82:
[----:B-1----:R-:W-:-:S07]  /*a7a0*/  MOV R0, UR7 ;  /* 0x0000000700007c02 */ /* 0x002fce0008000f00 */
.L_x_256:
[----:B-1----:R1:W3:Y:S02]  /*a7b0*/  SYNCS.PHASECHK.TRANS64.TRYWAIT P0, [R0+URZ+0x88], R2 ;  /* 0x00008802000075a7 */ /* 0x0022e400080011ff */
[----:B---3--:R-:W-:Y:S05]  /*a7c0*/  @!P0 NANOSLEEP.SYNCS 0x989680 ;  /* 0x009896800000895d */ /* 0x008fea0003900000 */
[----:B------:R-:W3:Y:S02]  /*a7d0*/  @!P0 SYNCS.PHASECHK.TRANS64 P0, [R0+URZ+0x88], R2 ;  /* 0x00008802000085a7 */ /* 0x000ee400080010ff */
[----:B---3--:R-:W-:Y:S05]  /*a7e0*/  @!P0 BRA `(.L_x_256) ;  /* 0xfffffffc00f08947 */ /* 0x008fea000383ffff */
[----:B------:R-:W-:Y:S05]  /*a7f0*/  BRA `(.L_x_257) ;  /* 0xffffffa000847947 */ /* 0x000fea000383ffff */
.L_x_83:
[----:B-1----:R-:W-:-:S07]  /*a800*/  MOV R0, UR7 ;  /* 0x0000000700007c02 */ /* 0x002fce0008000f00 */
.L_x_258:
[----:B-1----:R1:W3:Y:S02]  /*a810*/  SYNCS.PHASECHK.TRANS64.TRYWAIT P0, [R0+URZ+0x90], R2 ;  /* 0x00009002000075a7 */ /* 0x0022e400080011ff */
[----:B---3--:R-:W-:Y:S05]  /*a820*/  @!P0 NANOSLEEP.SYNCS 0x989680 ;  /* 0x009896800000895d */ /* 0x008fea0003900000 */
[----:B------:R-:W3:Y:S02]  /*a830*/  @!P0 SYNCS.PHASECHK.TRANS64 P0, [R0+URZ+0x90], R2 ;  /* 0x00009002000085a7 */ /* 0x000ee400080010ff */
[----:B---3--:R-:W-:Y:S05]  /*a840*/  @!P0 BRA `(.L_x_258) ;  /* 0xfffffffc00f08947 */ /* 0x008fea000383ffff */
[----:B------:R-:W-:Y:S05]  /*a850*/  BRA `(.L_x_259) ;  /* 0xffffffa000747947 */ /* 0x000fea000383ffff */
.L_x_85:
[----:B-1----:R1:W2:Y:S02]  /*a860*/  SYNCS.PHASECHK.TRANS64.TRYWAIT P0, [R0+URZ+0xb0], R2 ;  /* 0x0000b002000075a7 */ /* 0x0022a400080011ff */
[----:B--2---:R-:W-:Y:S05]  /*a870*/  @!P0 NANOSLEEP.SYNCS 0x989680 ;  /* 0x009896800000895d */ /* 0x004fea0003900000 */
[----:B------:R-:W2:Y:S02]  /*a880*/  @!P0 SYNCS.PHASECHK.TRANS64 P0, [R0+URZ+0xb0], R2 ;  /* 0x0000b002000085a7 */ /* 0x000ea400080010ff */
[----:B--2---:R-:W-:Y:S05]  /*a890*/  @!P0 BRA `(.L_x_85) ;  /* 0xfffffffc00f08947 */ /* 0x004fea000383ffff */
[----:B------:R-:W-:Y:S05]  /*a8a0*/  BRA `(.L_x_260) ;  /* 0xffffffa4000c7947 */ /* 0x000fea000383ffff */
.L_x_99:
[----:B-1----:R1:W2:Y:S02]  /*a8b0*/  SYNCS.PHASECHK.TRANS64.TRYWAIT P0, [R2+URZ+0x60], R0 ;  /* 0x00006000020075a7 */ /* 0x0022a400080011ff */
[----:B--2---:R-:W-:Y:S05]  /*a8c0*/  @!P0 NANOSLEEP.SYNCS 0x989680 ;  /* 0x009896800000895d */ /* 0x004fea0003900000 */
[----:B------:R-:W2:Y:S02]  /*a8d0*/  @!P0 SYNCS.PHASECHK.TRANS64 P0, [R2+URZ+0x60], R0 ;  /* 0x00006000020085a7 */ /* 0x000ea400080010ff */
[----:B--2---:R-:W-:Y:S05]  /*a8e0*/  @!P0 BRA `(.L_x_99) ;  /* 0xfffffffc00f08947 */ /* 0x004fea000383ffff */
[----:B------:R-:W-:Y:S05]  /*a8f0*/  BRA `(.L_x_98) ;  /* 0xffffffb0006c7947 */ /* 0x000fea000383ffff */
.L_x_102:
[----:B------:R1:W1:Y:S02]  /*a900*/  SYNCS.PHASECHK.TRANS64.TRYWAIT P1, [R112+URZ+0xd0], R0 ;  /* 0x0000d000700075a7 */ /* 0x00026400080211ff */
[----:B-1----:R-:W-:Y:S05]  /*a910*/  @!P1 NANOSLEEP.SYNCS 0x989680 ;  /* 0x009896800000995d */ /* 0x002fea0003900000 */
[----:B------:R-:W1:Y:S02]  /*a920*/  @!P1 SYNCS.PHASECHK.TRANS64 P1, [R112+URZ+0xd0], R0 ;  /* 0x0000d000700095a7 */ /* 0x000e6400080210ff */
[----:B-1----:R-:W-:Y:S05]  /*a930*/  @!P1 BRA `(.L_x_102) ;  /* 0xfffffffc00f09947 */ /* 0x002fea000383ffff */
[----:B------:R-:W-:Y:S05]  /*a940*/  BRA `(.L_x_101) ;  /* 0xffffffb000bc7947 */ /* 0x000fea000383ffff */
        .weak           $__internal_0_$__cuda_sm10x_tcgen05_guardrail_trap_col_being_dealloced_not_returned_by_alloc
        .type           $__internal_0_$__cuda_sm10x_tcgen05_guardrail_trap_col_being_dealloced_not_returned_by_alloc,@function
        .size           $__internal_0_$__cuda_sm10x_tcgen05_guardrail_trap_col_being_dealloced_not_returned_by_alloc,($__internal_1_$__cuda_sm10x_tcgen05_guardrail_trap_phase_invalid_during_alloc - $__internal_0_$__cuda_sm10x_tcgen05_guardrail_trap_col_being_dealloced_not_returned_by_alloc)
$__internal_0_$__cuda_sm10x_tcgen05_guardrail_trap_col_being_dealloced_not_returned_by_alloc:
[----:B------:R-:W-:Y:S05]  /*a950*/  BPT.TRAP 0x1 ;  /* 0x000000040000795c */ /* 0x000fea0000300000 */
[----:B------:R-:W-:-:S04]  /*a960*/  HFMA2 R3, -RZ, RZ, 0, 0 ;  /* 0x00000000ff037431 */ /* 0x000fc800000001ff */
[----:B------:R-:W-:Y:S05]  /*a970*/  RET.REL.NODEC R2 `(_ZN7cutlass13device_kernelINS_4gemm6kernel13GemmUniversalIN4cute5tupleIJiiiiEEENS1_10collective13CollectiveMmaINS1_35MainloopSm100TmaUmmaWarpSpecializedILi6ELi2ELi4ENS5_IJNS4_1CILi1EEESB_SB_EEEEENS5_IJNSA_ILi128EEESE_NSA_ILi64EEEEEENS_6half_tENS5_IJlSB_lEEESH_SI_NS4_8TiledMMAINS4_8MMA_AtomIJNS4_20SM100_MMA_F16BF16_SSISH_SH_fLi128ELi128ELNS4_4UMMA5MajorE0ELSN_0ELNSM_7ScaleInE0ELSO_0EEEEEENS4_6LayoutISC_NS5_IJNSA_ILi0EEESS_SS_EEEEENS5_IJNS4_10UnderscoreESV_SV_EEEEENS4_13SM90_TMA_LOADENS4_14ComposedLayoutINS4_7SwizzleILi3ELi4ELi3EEENS4_18smem_ptr_flag_bitsILi16EEENSR_INS5_IJNSA_ILi8EEESF_EEENS5_IJSF_SB_EEEEEEEvNS4_8identityESY_S18_vS19_EENS_8epilogue10collective18CollectiveEpilogueINS1B_23Sm100TmaWarpSpecializedILi4ELi2ELi32ELb1ELb0EEEJSG_NS5_IJNSR_ISE_SB_EENSR_INSA_ILi32EEESB_EEEEESH_SI_SH_SI_NS1B_6fusion15FusionCallbacksIS1F_NS1K_13LinCombEltActINS1B_6thread4SiLuESH_fSH_fLNS_15FloatRoundStyleE2EEESG_S1J_JEEENS4_5SM1004TMEM4LOAD26SM100_TMEM_LOAD_32dp32b32xESY_NSZ_INS10_ILi2ELi4ELi3EEES13_NSR_INS5_IJS14_S1H_EEENS5_IJS1H_SB_EEEEEEENS4_39AutoVectorizingCopyWithAssumedAlignmentILi128EEENS4_14SM90_TMA_STOREES20_S22_S22_EEEvvEEEEvNT_6ParamsE) ;  /* 0xffffff5402a07950 */ /* 0x000fea0003c3ffff */
        .weak           $__internal_1_$__cuda_sm10x_tcgen05_guardrail_trap_phase_invalid_during_alloc
        .type           $__internal_1_$__cuda_sm10x_tcgen05_guardrail_trap_phase_invalid_during_alloc,@function
        .size           $__internal_1_$__cuda_sm10x_tcgen05_guardrail_trap_phase_invalid_during_alloc,($__internal_2_$__cuda_sm10x_tcgen05_guardrail_trap_unallocated_columns_being_dealloced - $__internal_1_$__cuda_sm10x_tcgen05_guardrail_trap_phase_invalid_during_alloc)
$__internal_1_$__cuda_sm10x_tcgen05_guardrail_trap_phase_invalid_during_alloc:
[----:B------:R-:W-:Y:S05]  /*a980*/  BPT.TRAP 0x1 ;  /* 0x000000040000795c */ /* 0x000fea0000300000 */
[----:B------:R-:W-:-:S04]  /*a990*/  MOV R3, 0x0 ;  /* 0x0000000000037802 */ /* 0x000fc80000000f00 */
[----:B------:R-:W-:Y:S05]  /*a9a0*/  RET.REL.NODEC R2 `(_ZN7cutlass13device_kernelINS_4gemm6kernel13GemmUniversalIN4cute5tupleIJiiiiEEENS1_10collective13CollectiveMmaINS1_35MainloopSm100TmaUmmaWarpSpecializedILi6ELi2ELi4ENS5_IJNS4_1CILi1EEESB_SB_EEEEENS5_IJNSA_ILi128EEESE_NSA_ILi64EEEEEENS_6half_tENS5_IJlSB_lEEESH_SI_NS4_8TiledMMAINS4_8MMA_AtomIJNS4_20SM100_MMA_F16BF16_SSISH_SH_fLi128ELi128ELNS4_4UMMA5MajorE0ELSN_0ELNSM_7ScaleInE0ELSO_0EEEEEENS4_6LayoutISC_NS5_IJNSA_ILi0EEESS_SS_EEEEENS5_IJNS4_10UnderscoreESV_SV_EEEEENS4_13SM90_TMA_LOADENS4_14ComposedLayoutINS4_7SwizzleILi3ELi4ELi3EEENS4_18smem_ptr_flag_bitsILi16EEENSR_INS5_IJNSA_ILi8EEESF_EEENS5_IJSF_SB_EEEEEEEvNS4_8identityESY_S18_vS19_EENS_8epilogue10collective18CollectiveEpilogueINS1B_23Sm100TmaWarpSpecializedILi4ELi2ELi32ELb1ELb0EEEJSG_NS5_IJNSR_ISE_SB_EENSR_INSA_ILi32EEESB_EEEEESH_SI_SH_SI_NS1B_6fusion15FusionCallbacksIS1F_NS1K_13LinCombEltActINS1B_6thread4SiLuESH_fSH_fLNS_15FloatRoundStyleE2EEESG_S1J_JEEENS4_5SM1004TMEM4LOAD26SM100_TMEM_LOAD_32dp32b32xESY_NSZ_INS10_ILi2ELi4ELi3EEES13_NSR_INS5_IJS14_S1H_EEENS5_IJS1H_SB_EEEEEEENS4_39AutoVectorizingCopyWithAssumedAlignmentILi128EEENS4_14SM90_TMA_STOREES20_S22_S22_EEEvvEEEEvNT_6ParamsE) ;  /* 0xffffff5402947950 */ /* 0x000fea0003c3ffff */
        .weak           $__internal_2_$__cuda_sm10x_tcgen05_guardrail_trap_unallocated_columns_being_dealloced
        .type           $__internal_2_$__cuda_sm10x_tcgen05_guardrail_trap_unallocated_columns_being_dealloced,@function
        .size           $__internal_2_$__cuda_sm10x_tcgen05_guardrail_trap_unallocated_columns_being_dealloced,($__internal_3_$__cuda_sm20_rcp_rn_f32_slowpath - $__internal_2_$__cuda_sm10x_tcgen05_guardrail_trap_unallocated_columns_being_dealloced)
$__internal_2_$__cuda_sm10x_tcgen05_guardrail_trap_unallocated_columns_being_dealloced:
[----:B------:R-:W-:Y:S05]  /*a9b0*/  BPT.TRAP 0x1 ;  /* 0x000000040000795c */ /* 0x000fea0000300000 */
[----:B------:R-:W-:-:S04]  /*a9c0*/  HFMA2 R3, -RZ, RZ, 0, 0 ;  /* 0x00000000ff037431 */ /* 0x000fc800000001ff */
[----:B------:R-:W-:Y:S05]  /*a9d0*/  RET.REL.NODEC R2 `(_ZN7cutlass13device_kernelINS_4gemm6kernel13GemmUniversalIN4cute5tupleIJiiiiEEENS1_10collective13CollectiveMmaINS1_35MainloopSm100TmaUmmaWarpSpecializedILi6ELi2ELi4ENS5_IJNS4_1CILi1EEESB_SB_EEEEENS5_IJNSA_ILi128EEESE_NSA_ILi64EEEEEENS_6half_tENS5_IJlSB_lEEESH_SI_NS4_8TiledMMAINS4_8MMA_AtomIJNS4_20SM100_MMA_F16BF16_SSISH_SH_fLi128ELi128ELNS4_4UMMA5MajorE0ELSN_0ELNSM_7ScaleInE0ELSO_0EEEEEENS4_6LayoutISC_NS5_IJNSA_ILi0EEESS_SS_EEEEENS5_IJNS4_10UnderscoreESV_SV_EEEEENS4_13SM90_TMA_LOADENS4_14ComposedLayoutINS4_7SwizzleILi3ELi4ELi3EEENS4_18smem_ptr_flag_bitsILi16EEENSR_INS5_IJNSA_ILi8EEESF_EEENS5_IJSF_SB_EEEEEEEvNS4_8identityESY_S18_vS19_EENS_8epilogue10collective18CollectiveEpilogueINS1B_23Sm100TmaWarpSpecializedILi4ELi2ELi32ELb1ELb0EEEJSG_NS5_IJNSR_ISE_SB_EENSR_INSA_ILi32EEESB_EEEEESH_SI_SH_SI_NS1B_6fusion15FusionCallbacksIS1F_NS1K_13LinCombEltActINS1B_6thread4SiLuESH_fSH_fLNS_15FloatRoundStyleE2EEESG_S1J_JEEENS4_5SM1004TMEM4LOAD26SM100_TMEM_LOAD_32dp32b32xESY_NSZ_INS10_ILi2ELi4ELi3EEES13_NSR_INS5_IJS14_S1H_EEENS5_IJS1H_SB_EEEEEEENS4_39AutoVectorizingCopyWithAssumedAlignmentILi128EEENS4_14SM90_TMA_STOREES20_S22_S22_EEEvvEEEEvNT_6ParamsE) ;  /* 0xffffff5402887950 */ /* 0x000fea0003c3ffff */
        .weak           $__internal_3_$__cuda_sm20_rcp_rn_f32_slowpath
        .type           $__internal_3_$__cuda_sm20_rcp_rn_f32_slowpath,@function
        .size           $__internal_3_$__cuda_sm20_rcp_rn_f32_slowpath,(.L_x_266 - $__internal_3_$__cuda_sm20_rcp_rn_f32_slowpath)
$__internal_3_$__cuda_sm20_rcp_rn_f32_slowpath:
[----:B------:R-:W-:Y:S01]  /*a9e0*/  IMAD.SHL.U32 R80, R83, 0x2, RZ ;  /* 0x0000000253507824 */ /* 0x000fe200078e00ff */
[----:B------:R-:W-:Y:S04]  /*a9f0*/  BSSY.RECONVERGENT B0, `(.L_x_261) ;  /* 0x0000030000007945 */ /* 0x000fe80003800200 */
[----:B------:R-:W-:-:S04]  /*aa00*/  SHF.R.U32.HI R80, RZ, 0x18, R80 ;  /* 0x00000018ff507819 */ /* 0x000fc80000011650 */
[----:B------:R-:W-:-:S13]  /*aa10*/  ISETP.NE.U32.AND P0, PT, R80, RZ, PT ;  /* 0x000000ff5000720c */ /* 0x000fda0003f05070 */
[----:B------:R-:W-:Y:S05]  /*aa20*/  @P0 BRA `(.L_x_262) ;  /* 0x0000000000280947 */ /* 0x000fea0003800000 */
[----:B------:R-:W-:-:S04]  /*aa30*/  SHF.L.U32 R64, R83, 0x1, RZ ;  /* 0x0000000153407819 */ /* 0x000fc800000006ff */
[----:B------:R-:W-:-:S13]  /*aa40*/  ISETP.NE.AND P0, PT, R64, RZ, PT ;  /* 0x000000ff4000720c */ /* 0x000fda0003f05270 */
[----:B------:R-:W-:Y:S01]  /*aa50*/  @P0 FFMA R80, R83, 1.84467440737095516160e+19, RZ ;  /* 0x5f80000053500823 */ /* 0x000fe200000000ff */
[----:B------:R-:W-:Y:S08]  /*aa60*/  @!P0 MUFU.RCP R81, R83 ;  /* 0x0000005300518308 */ /* 0x000ff00000001000 */
[----:B------:R-:W1:Y:S02]  /*aa70*/  @P0 MUFU.RCP R64, R80 ;  /* 0x0000005000400308 */ /* 0x000e640000001000 */
[----:B-1----:R-:W-:-:S04]  /*aa80*/  @P0 FFMA R80, R80, R64, -1 ;  /* 0xbf80000050500423 */ /* 0x002fc80000000040 */
[----:B------:R-:W-:-:S04]  /*aa90*/  @P0 FADD.FTZ R80, -R80, -RZ ;  /* 0x800000ff50500221 */ /* 0x000fc80000010100 */
[----:B------:R-:W-:-:S04]  /*aaa0*/  @P0 FFMA R80, R64, R80, R64 ;  /* 0x0000005040500223 */ /* 0x000fc80000000040 */
[----:B------:R-:W-:Y:S01]  /*aab0*/  @P0 FFMA R81, R80, 1.84467440737095516160e+19, RZ ;  /* 0x5f80000050510823 */ /* 0x000fe200000000ff */
[----:B------:R-:W-:Y:S05]  /*aac0*/  BRA `(.L_x_263) ;  /* 0x0000000000887947 */ /* 0x000fea0003800000 */
.L_x_262:
[----:B------:R-:W-:-:S04]  /*aad0*/  IADD3 R64, PT, PT, R80, -0xfd, RZ ;  /* 0xffffff0350407810 */ /* 0x000fc80007ffe0ff */
[----:B------:R-:W-:-:S13]  /*aae0*/  ISETP.GT.U32.AND P0, PT, R64, 0x1, PT ;  /* 0x000000014000780c */ /* 0x000fda0003f04070 */
[----:B------:R-:W-:Y:S05]  /*aaf0*/  @P0 BRA `(.L_x_264) ;  /* 0x0000000000780947 */ /* 0x000fea0003800000 */
[----:B------:R-:W-:Y:S01]  /*ab00*/  LOP3.LUT R84, R83, 0x7fffff, RZ, 0xc0, !PT ;  /* 0x007fffff53547812 */ /* 0x000fe200078ec0ff */
[----:B------:R-:W-:Y:S02]  /*ab10*/  IMAD.MOV.U32 R81, RZ, RZ, 0x3 ;  /* 0x00000003ff517424 */ /* 0x000fe400078e00ff */
[----:B------:R-:W-:Y:S01]  /*ab20*/  VIADD R80, R80, 0xffffff04 ;  /* 0xffffff0450507836 */ /* 0x000fe20000000000 */
[----:B------:R-:W-:Y:S02]  /*ab30*/  LOP3.LUT R84, R84, 0x3f800000, RZ, 0xfc, !PT ;  /* 0x3f80000054547812 */ /* 0x000fe400078efcff */
[----:B------:R-:W-:Y:S02]  /*ab40*/  SHF.L.U32 R81, R81, R64, RZ ;  /* 0x0000004051517219 */ /* 0x000fe400000006ff */
[----:B------:R-:W1:Y:S02]  /*ab50*/  MUFU.RCP R85, R84 ;  /* 0x0000005400557308 */ /* 0x000e640000001000 */
[----:B-1----:R-:W-:-:S04]  /*ab60*/  FFMA R84, R84, R85, -1 ;  /* 0xbf80000054547423 */ /* 0x002fc80000000055 */
[----:B------:R-:W-:-:S04]  /*ab70*/  FADD.FTZ R84, -R84, -RZ ;  /* 0x800000ff54547221 */ /* 0x000fc80000010100 */
[CCC-:B------:R-:W-:Y:S01]  /*ab80*/  FFMA.RM R86, R85.reuse, R84.reuse, R85.reuse ;  /* 0x0000005455567223 */ /* 0x1c0fe20000004055 */
[----:B------:R-:W-:-:S04]  /*ab90*/  FFMA.RP R84, R85, R84, R85 ;  /* 0x0000005455547223 */ /* 0x000fc80000008055 */
[C---:B------:R-:W-:Y:S02]  /*aba0*/  LOP3.LUT R85, R86.reuse, 0x7fffff, RZ, 0xc0, !PT ;  /* 0x007fffff56557812 */ /* 0x040fe400078ec0ff */
[----:B------:R-:W-:Y:S02]  /*abb0*/  FSETP.NEU.FTZ.AND P0, PT, R86, R84, PT ;  /* 0x000000545600720b */ /* 0x000fe40003f1d000 */
[----:B------:R-:W-:Y:S02]  /*abc0*/  LOP3.LUT R85, R85, 0x800000, RZ, 0xfc, !PT ;  /* 0x0080000055557812 */ /* 0x000fe400078efcff */
[----:B------:R-:W-:Y:S02]  /*abd0*/  SEL R84, RZ, 0xffffffff, !P0 ;  /* 0xffffffffff547807 */ /* 0x000fe40004000000 */
[----:B------:R-:W-:Y:S02]  /*abe0*/  LOP3.LUT R81, R81, R85, RZ, 0xc0, !PT ;  /* 0x0000005551517212 */ /* 0x000fe400078ec0ff */
[----:B------:R-:W-:Y:S01]  /*abf0*/  SHF.R.U32.HI R80, RZ, R80, R85 ;  /* 0x00000050ff507219 */ /* 0x000fe20000011655 */
[----:B------:R-:W-:Y:S01]  /*ac00*/  IMAD.MOV R84, RZ, RZ, -R84 ;  /* 0x000000ffff547224 */ /* 0x000fe200078e0a54 */
[----:B------:R-:W-:-:S04]  /*ac10*/  SHF.R.U32.HI R81, RZ, R64, R81 ;  /* 0x00000040ff517219 */ /* 0x000fc80000011651 */
[----:B------:R-:W-:Y:S02]  /*ac20*/  LOP3.LUT P1, RZ, R84, R64, R85, 0xf8, !PT ;  /* 0x0000004054ff7212 */ /* 0x000fe4000782f855 */
[C---:B------:R-:W-:Y:S02]  /*ac30*/  LOP3.LUT P2, RZ, R81.reuse, 0x1, RZ, 0xc0, !PT ;  /* 0x0000000151ff7812 */ /* 0x040fe4000784c0ff */
[----:B------:R-:W-:-:S04]  /*ac40*/  LOP3.LUT P0, RZ, R81, 0x2, RZ, 0xc0, !PT ;  /* 0x0000000251ff7812 */ /* 0x000fc8000780c0ff */
[----:B------:R-:W-:-:S04]  /*ac50*/  PLOP3.LUT P0, PT, P2, P1, P0, 0xe0, 0x0 ;  /* 0x000000000000781c */ /* 0x000fc80001703c00 */
[----:B------:R-:W-:Y:S02]  /*ac60*/  SEL R64, RZ, 0x1, !P0 ;  /* 0x00000001ff407807 */ /* 0x000fe40004000000 */
[----:B------:R-:W-:-:S03]  /*ac70*/  LOP3.LUT P0, RZ, R83, 0x7fffff, RZ, 0xc0, !PT ;  /* 0x007fffff53ff7812 */ /* 0x000fc6000780c0ff */
[----:B------:R-:W-:-:S05]  /*ac80*/  IMAD.MOV R64, RZ, RZ, -R64 ;  /* 0x000000ffff407224 */ /* 0x000fca00078e0a40 */
[----:B------:R-:W-:-:S13]  /*ac90*/  ISETP.GE.AND P1, PT, R64, RZ, PT ;  /* 0x000000ff4000720c */ /* 0x000fda0003f26270 */
[----:B------:R-:W-:-:S04]  /*aca0*/  @!P1 VIADD R80, R80, 0x1 ;  /* 0x0000000150509836 */ /* 0x000fc80000000000 */
[----:B------:R-:W-:-:S05]  /*acb0*/  @!P0 IMAD.SHL.U32 R80, R80, 0x2, RZ ;  /* 0x0000000250508824 */ /* 0x000fca00078e00ff */
[----:B------:R-:W-:Y:S01]  /*acc0*/  LOP3.LUT R81, R80, 0x80000000, R83, 0xf8, !PT ;  /* 0x8000000050517812 */ /* 0x000fe200078ef853 */
[----:B------:R-:W-:Y:S05]  /*acd0*/  BRA `(.L_x_263) ;  /* 0x0000000000047947 */ /* 0x000fea0003800000 */
.L_x_264:
[----:B------:R1:W2:Y:S02]  /*ace0*/  MUFU.RCP R81, R83 ;  /* 0x0000005300517308 */ /* 0x0002a40000001000 */
.L_x_263:
[----:B------:R-:W-:Y:S05]  /*acf0*/  BSYNC.RECONVERGENT B0 ;  /* 0x0000000000007941 */ /* 0x000fea0003800200 */
.L_x_261:
[----:B-1----:R-:W-:Y:S01]  /*ad00*/  HFMA2 R83, -RZ, RZ, 0, 0 ;  /* 0x00000000ff537431 */ /* 0x002fe200000001ff */
[----:B--2---:R-:W-:-:S03]  /*ad10*/  MOV R64, R81 ;  /* 0x0000005100407202 */ /* 0x004fc60000000f00 */
[----:B------:R-:W-:Y:S05]  /*ad20*/  RET.REL.NODEC R82 `(_ZN7cutlass13device_kernelINS_4gemm6kernel13GemmUniversalIN4cute5tupleIJiiiiEEENS1_10collective13CollectiveMmaINS1_35MainloopSm100TmaUmmaWarpSpecializedILi6ELi2ELi4ENS5_IJNS4_1CILi1EEESB_SB_EEEEENS5_IJNSA_ILi128EEESE_NSA_ILi64EEEEEENS_6half_tENS5_IJlSB_lEEESH_SI_NS4_8TiledMMAINS4_8MMA_AtomIJNS4_20SM100_MMA_F16BF16_SSISH_SH_fLi128ELi128ELNS4_4UMMA5MajorE0ELSN_0ELNSM_7ScaleInE0ELSO_0EEEEEENS4_6LayoutISC_NS5_IJNSA_ILi0EEESS_SS_EEEEENS5_IJNS4_10UnderscoreESV_SV_EEEEENS4_13SM90_TMA_LOADENS4_14ComposedLayoutINS4_7SwizzleILi3ELi4ELi3EEENS4_18smem_ptr_flag_bitsILi16EEENSR_INS5_IJNSA_ILi8EEESF_EEENS5_IJSF_SB_EEEEEEEvNS4_8identityESY_S18_vS19_EENS_8epilogue10collective18CollectiveEpilogueINS1B_23Sm100TmaWarpSpecializedILi4ELi2ELi32ELb1ELb0EEEJSG_NS5_IJNSR_ISE_SB_EENSR_INSA_ILi32EEESB_EEEEESH_SI_SH_SI_NS1B_6fusion15FusionCallbacksIS1F_NS1K_13LinCombEltActINS1B_6thread4SiLuESH_fSH_fLNS_15FloatRoundStyleE2EEESG_S1J_JEEENS4_5SM1004TMEM4LOAD26SM100_TMEM_LOAD_32dp32b32xESY_NSZ_INS10_ILi2ELi4ELi3EEES13_NSR_INS5_IJS14_S1H_EEENS5_IJS1H_SB_EEEEEEENS4_39AutoVectorizingCopyWithAssumedAlignmentILi128EEENS4_14SM90_TMA_STOREES20_S22_S22_EEEvvEEEEvNT_6ParamsE) ;  /* 0xffffff5052b47950 */ /* 0x000fea0003c3ffff */
.L_x_265:
[----:B------:R-:W-:-:S00]  /*ad30*/  BRA `(.L_x_265) ;  /* 0xfffffffc00fc7947 */ /* 0x000fc0000383ffff */
[----:B------:R-:W-:-:S00]  /*ad40*/  NOP ;  /* 0x0000000000007918 */ /* 0x000fc00000000000 */
        /* <DEDUP_REMOVED lines=11> */
.L_x_266:


//--------------------- .nv.global.init           --------------------------
	.section	.nv.global.init,"aw",@progbits
.nv.global.init:
	.type		$str$27,@object
	.size		$str$27,($str$28 - $str$27)
$str$27:
        /*0000*/ 	.byte	0x28, 0x61, 0x64, 0x64, 0x72, 0x65, 0x73, 0x73, 0x20, 0x26, 0x20, 0x6d, 0x61, 0x73, 0x6b, 0x29
        /*0010*/ 	.byte	0x20, 0x3d, 0x3d, 0x20, 0x30, 0x00
	.type		$str$28,@object
	.size		$str$28,($str$26 - $str$28)
$str$28:
        /*0016*/ 	.byte	0x2f, 0x74, 0x6d, 0x70, 0x2f, 0x63, 0x75, 0x74, 0x6c, 0x61, 0x73, 0x73, 0x5f, 0x73, 0x77, 0x65
        /*0026*/ 	.byte	0x65, 0x70, 0x5f, 0x73, 0x72, 0x63, 0x2f, 0x69, 0x6e, 0x63, 0x6c, 0x75, 0x64, 0x65, 0x2f, 0x63
        /*0036*/ 	.byte	0x75, 0x74, 0x65, 0x2f, 0x70, 0x6f, 0x69, 0x6e, 0x74, 0x65, 0x72, 0x5f, 0x66, 0x6c, 0x61, 0x67
        /*0046*/ 	.byte	0x67, 0x65, 0x64, 0x2e, 0x68, 0x70, 0x70, 0x00
	.type		$str$26,@object
	.size		$str$26,($str$25 - $str$26)
$str$26:
        /*004e*/ 	.byte	0x2f, 0x74, 0x6d, 0x70, 0x2f, 0x63, 0x75, 0x74, 0x6c, 0x61, 0x73, 0x73, 0x5f, 0x73, 0x77, 0x65
        /*005e*/ 	.byte	0x65, 0x70, 0x5f, 0x73, 0x72, 0x63, 0x2f, 0x69, 0x6e, 0x63, 0x6c, 0x75, 0x64, 0x65, 0x2f, 0x63
        /*006e*/ 	.byte	0x75, 0x74, 0x65, 0x2f, 0x61, 0x74, 0x6f, 0x6d, 0x2f, 0x63, 0x6f, 0x70, 0x79, 0x5f, 0x74, 0x72
        /*007e*/ 	.byte	0x61, 0x69, 0x74, 0x73, 0x5f, 0x73, 0x6d, 0x31, 0x30, 0x30, 0x2e, 0x68, 0x70, 0x70, 0x00
	.type		$str$25,@object
	.size		$str$25,(__unnamed_1 - $str$25)
$str$25:
        /*008d*/ 	.byte	0x28, 0x28, 0x75, 0x69, 0x6e, 0x74, 0x33, 0x32, 0x5f, 0x74, 0x28, 0x74, 0x68, 0x72, 0x65, 0x61
        /*009d*/ 	.byte	0x64, 0x49, 0x64, 0x78, 0x2e, 0x78, 0x29, 0x20, 0x2f, 0x20, 0x33, 0x32, 0x29, 0x20, 0x25, 0x20
        /*00ad*/ 	.byte	0x34, 0x29, 0x20, 0x3d, 0x3d, 0x20, 0x28, 0x28, 0x28, 0x74, 0x6d, 0x65, 0x6d, 0x5f, 0x61, 0x64
        /*00bd*/ 	.byte	0x64, 0x72, 0x20, 0x3e, 0x3e, 0x20, 0x31, 0x36, 0x29, 0x20, 0x2f, 0x20, 0x33, 0x32, 0x29, 0x20
        /*00cd*/ 	.byte	0x25, 0x20, 0x34, 0x29, 0x00
	.type		__unnamed_1,@object
	.size		__unnamed_1,(__unnamed_2 - __unnamed_1)
__unnamed_1:
        /*00d2*/ 	.byte	0x61, 0x75, 0x74, 0x6f, 0x20, 0x63, 0x75, 0x74, 0x65, 0x3a, 0x3a, 0x61, 0x73, 0x5f, 0x70, 0x6f
        /* <DEDUP_REMOVED lines=24> */
        /*0262*/ 	.byte	0x3e, 0x3e, 0x3e, 0x3e, 0x5d, 0x00
	.type		__unnamed_2,@object
	.size		__unnamed_2,(.L_2 - __unnamed_2)
__unnamed_2:
        /* <DEDUP_REMOVED lines=42> */
        /*0508*/ 	.byte	0x3e, 0x3e, 0x5d, 0x00
.L_2:


//--------------------- .nv.shared._ZN7cutlass13device_kernelINS_4gemm6kernel13GemmUniversalIN4cute5tupleIJiiiiEEENS1_10collective13CollectiveMmaINS1_35MainloopSm100TmaUmmaWarpSpecializedILi6ELi2ELi4ENS5_IJNS4_1CILi1EEESB_SB_EEEEENS5_IJNSA_ILi128EEESE_NSA_ILi64EEEEEENS_6half_tENS5_IJlSB_lEEESH_SI_NS4_8TiledMMAINS4_8MMA_AtomIJNS4_20SM100_MMA_F16BF16_SSISH_SH_fLi128ELi128ELNS4_4UMMA5MajorE0ELSN_0ELNSM_7ScaleInE0ELSO_0EEEEEENS4_6LayoutISC_NS5_IJNSA_ILi0EEESS_SS_EEEEENS5_IJNS4_10UnderscoreESV_SV_EEEEENS4_13SM90_TMA_LOADENS4_14ComposedLayoutINS4_7SwizzleILi3ELi4ELi3EEENS4_18smem_ptr_flag_bitsILi16EEENSR_INS5_IJNSA_ILi8EEESF_EEENS5_IJSF_SB_EEEEEEEvNS4_8identityESY_S18_vS19_EENS_8epilogue10collective18CollectiveEpilogueINS1B_23Sm100TmaWarpSpecializedILi4ELi2ELi32ELb1ELb0EEEJSG_NS5_IJNSR_ISE_SB_EENSR_INSA_ILi32EEESB_EEEEESH_SI_SH_SI_NS1B_6fusion15FusionCallbacksIS1F_NS1K_13LinCombEltActINS1B_6thread4SiLuESH_fSH_fLNS_15FloatRoundStyleE2EEESG_S1J_JEEENS4_5SM1004TMEM4LOAD26SM100_TMEM_LOAD_32dp32b32xESY_NSZ_INS10_ILi2ELi4ELi3EEES13_NSR_INS5_IJS14_S1H_EEENS5_IJS1H_SB_EEEEEEENS4_39AutoVectorizingCopyWithAssumedAlignmentILi128EEENS4_14SM90_TMA_STOREES20_S22_S22_EEEvvEEEEvNT_6ParamsE --------------------------
	.section	.nv.shared._ZN7cutlass13device_kernelINS_4gemm6kernel13GemmUniversalIN4cute5tupleIJiiiiEEENS1_10collective13CollectiveMmaINS1_35MainloopSm100TmaUmmaWarpSpecializedILi6ELi2ELi4ENS5_IJNS4_1CILi1EEESB_SB_EEEEENS5_IJNSA_ILi128EEESE_NSA_ILi64EEEEEENS_6half_tENS5_IJlSB_lEEESH_SI_NS4_8TiledMMAINS4_8MMA_AtomIJNS4_20SM100_MMA_F16BF16_SSISH_SH_fLi128ELi128ELNS4_4UMMA5MajorE0ELSN_0ELNSM_7ScaleInE0ELSO_0EEEEEENS4_6LayoutISC_NS5_IJNSA_ILi0EEESS_SS_EEEEENS5_IJNS4_10UnderscoreESV_SV_EEEEENS4_13SM90_TMA_LOADENS4_14ComposedLayoutINS4_7SwizzleILi3ELi4ELi3EEENS4_18smem_ptr_flag_bitsILi16EEENSR_INS5_IJNSA_ILi8EEESF_EEENS5_IJSF_SB_EEEEEEEvNS4_8identityESY_S18_vS19_EENS_8epilogue10collective18CollectiveEpilogueINS1B_23Sm100TmaWarpSpecializedILi4ELi2ELi32ELb1ELb0EEEJSG_NS5_IJNSR_ISE_SB_EENSR_INSA_ILi32EEESB_EEEEESH_SI_SH_SI_NS1B_6fusion15FusionCallbacksIS1F_NS1K_13LinCombEltActINS1B_6thread4SiLuESH_fSH_fLNS_15FloatRoundStyleE2EEESG_S1J_JEEENS4_5SM1004TMEM4LOAD26SM100_TMEM_LOAD_32dp32b32xESY_NSZ_INS10_ILi2ELi4ELi3EEES13_NSR_INS5_IJS14_S1H_EEENS5_IJS1H_SB_EEEEEEENS4_39AutoVectorizingCopyWithAssumedAlignmentILi128EEENS4_14SM90_TMA_STOREES20_S22_S22_EEEvvEEEEvNT_6ParamsE,"aw",@nobits
	.sectionflags	@""
	.align	16
	.zero		1024


//--------------------- .nv.shared.reserved.0     --------------------------
	.section	.nv.shared.reserved.0,"aw",@nobits
	.weak		__nv_reservedSMEM_offset_0_alias
	.size		__nv_reservedSMEM_offset_0_alias, 0, 64
	.other		__nv_reservedSMEM_offset_0_alias,@"STO_CUDA_RESERVED_SHARED STV_DEFAULT"
__nv_reservedSMEM_offset_0_alias:
	.zero		0
.nv.shared.reserved.0:
	.zero		64
	.weak		__nv_reservedSMEM_tcgen05_partition
	.type		__nv_reservedSMEM_tcgen05_partition,@object
	.size		__nv_reservedSMEM_tcgen05_partition,(.L_0 - __nv_reservedSMEM_tcgen05_partition)
__nv_reservedSMEM_tcgen05_partition:
	.zero		32
.L_0:


//--------------------- .nv.global                --------------------------
	.section	.nv.global,"aw",@nobits
.nv.global:
	.type		_ZN39_INTERNAL_654e2369_4_k_cu_ebb256bd_31794cute1_E,@object
	.size		_ZN39_INTERNAL_654e2369_4_k_cu_ebb256bd_31794cute1_E,(_ZN39_INTERNAL_654e2369_4_k_cu_ebb256bd_31794cuda3std3__45__cpo6cbeginE - _ZN39_INTERNAL_654e2369_4_k_cu_ebb256bd_31794cute1_E)
_ZN39_INTERNAL_654e2369_4_k_cu_ebb256bd_31794cute1_E:
	.zero		1
	.type		_ZN39_INTERNAL_654e2369_4_k_cu_ebb256bd_31794cuda3std3__45__cpo6cbeginE,@object
	.size		_ZN39_INTERNAL_654e2369_4_k_cu_ebb256bd_31794cuda3std3__45__cpo6cbeginE,(_ZN39_INTERNAL_654e2369_4_k_cu_ebb256bd_31794cuda3std3__48in_placeE - _ZN39_INTERNAL_654e2369_4_k_cu_ebb256bd_31794cuda3std3__45__cpo6cbeginE)
_ZN39_INTERNAL_654e2369_4_k_cu_ebb256bd_31794cuda3std3__45__cpo6cbeginE:
	.zero		1
	.type		_ZN39_INTERNAL_654e2369_4_k_cu_ebb256bd_31794cuda3std3__48in_placeE,@object
	.size		_ZN39_INTERNAL_654e2369_4_k_cu_ebb256bd_31794cuda3std3__48in_placeE,(_ZN39_INTERNAL_654e2369_4_k_cu_ebb256bd_31794cuda3std6ranges3__45__cpo9iter_moveE - _ZN39_INTERNAL_654e2369_4_k_cu_ebb256bd_31794cuda3std3__48in_placeE)
_ZN39_INTERNAL_654e2369_4_k_cu_ebb256bd_31794cuda3std3__48in_placeE:
	.zero		1
	.type		_ZN39_INTERNAL_654e2369_4_k_cu_ebb256bd_31794cuda3std6ranges3__45__cpo9iter_moveE,@object
	.size		_ZN39_INTERNAL_654e2369_4_k_cu_ebb256bd_31794cuda3std6ranges3__45__cpo9iter_moveE,(_ZN39_INTERNAL_654e2369_4_k_cu_ebb256bd_31794cuda3std3__45__cpo5beginE - _ZN39_INTERNAL_654e2369_4_k_cu_ebb256bd_31794cuda3std6ranges3__45__cpo9iter_moveE)
_ZN39_INTERNAL_654e2369_4_k_cu_ebb256bd_31794cuda3std6ranges3__45__cpo9iter_moveE:
	.zero		1
	.type		_ZN39_INTERNAL_654e2369_4_k_cu_ebb256bd_31794cuda3std3__45__cpo5beginE,@object
	.size		_ZN39_INTERNAL_654e2369_4_k_cu_ebb256bd_31794cuda3std3__45__cpo5beginE,(_ZN39_INTERNAL_654e2369_4_k_cu_ebb256bd_31794cuda3std3__441_GLOBAL__N__654e2369_4_k_cu_ebb256bd_31796ignoreE - _ZN39_INTERNAL_654e2369_4_k_cu_ebb256bd_31794cuda3std3__45__cpo5beginE)
_ZN39_INTERNAL_654e2369_4_k_cu_ebb256bd_31794cuda3std3__45__cpo5beginE:
	.zero		1
	.type		_ZN39_INTERNAL_654e2369_4_k_cu_ebb256bd_31794cuda3std3__441_GLOBAL__N__654e2369_4_k_cu_ebb256bd_31796ignoreE,@object
	.size		_ZN39_INTERNAL_654e2369_4_k_cu_ebb256bd_31794cuda3std3__441_GLOBAL__N__654e2369_4_k_cu_ebb256bd_31796ignoreE,(_ZN39_INTERNAL_654e2369_4_k_cu_ebb256bd_31794cute7productE - _ZN39_INTERNAL_654e2369_4_k_cu_ebb256bd_31794cuda3std3__441_GLOBAL__N__654e2369_4_k_cu_ebb256bd_31796ignoreE)
_ZN39_INTERNAL_654e2369_4_k_cu_ebb256bd_31794cuda3std3__441_GLOBAL__N__654e2369_4_k_cu_ebb256bd_31796ignoreE:
	.zero		1
	.type		_ZN39_INTERNAL_654e2369_4_k_cu_ebb256bd_31794cute7productE,@object
	.size		_ZN39_INTERNAL_654e2369_4_k_cu_ebb256bd_31794cute7productE,(_ZN39_INTERNAL_654e2369_4_k_cu_ebb256bd_31794cuda3std3__45__cpo3endE - _ZN39_INTERNAL_654e2369_4_k_cu_ebb256bd_31794cute7productE)
_ZN39_INTERNAL_654e2369_4_k_cu_ebb256bd_31794cute7productE:
	.zero		1
	.type		_ZN39_INTERNAL_654e2369_4_k_cu_ebb256bd_31794cuda3std3__45__cpo3endE,@object
	.size		_ZN39_INTERNAL_654e2369_4_k_cu_ebb256bd_31794cuda3std3__45__cpo3endE,(_ZN39_INTERNAL_654e2369_4_k_cu_ebb256bd_31794cuda3std3__419piecewise_constructE - _ZN39_INTERNAL_654e2369_4_k_cu_ebb256bd_31794cuda3std3__45__cpo3endE)
_ZN39_INTERNAL_654e2369_4_k_cu_ebb256bd_31794cuda3std3__45__cpo3endE:
	.zero		1
	.type		_ZN39_INTERNAL_654e2369_4_k_cu_ebb256bd_31794cuda3std3__419piecewise_constructE,@object
	.size		_ZN39_INTERNAL_654e2369_4_k_cu_ebb256bd_31794cuda3std3__419piecewise_constructE,(_ZN39_INTERNAL_654e2369_4_k_cu_ebb256bd_31794cuda3std3__45__cpo4cendE - _ZN39_INTERNAL_654e2369_4_k_cu_ebb256bd_31794cuda3std3__419piecewise_constructE)
_ZN39_INTERNAL_654e2369_4_k_cu_ebb256bd_31794cuda3std3__419piecewise_constructE:
	.zero		1
	.type		_ZN39_INTERNAL_654e2369_4_k_cu_ebb256bd_31794cuda3std3__45__cpo4cendE,@object
	.size		_ZN39_INTERNAL_654e2369_4_k_cu_ebb256bd_31794cuda3std3__45__cpo4cendE,(_ZN39_INTERNAL_654e2369_4_k_cu_ebb256bd_31794cuda3std6ranges3__45__cpo4swapE - _ZN39_INTERNAL_654e2369_4_k_cu_ebb256bd_31794cuda3std3__45__cpo4cendE)
_ZN39_INTERNAL_654e2369_4_k_cu_ebb256bd_31794cuda3std3__45__cpo4cendE:
	.zero		1
	.type		_ZN39_INTERNAL_654e2369_4_k_cu_ebb256bd_31794cuda3std6ranges3__45__cpo4swapE,@object
	.size		_ZN39_INTERNAL_654e2369_4_k_cu_ebb256bd_31794cuda3std6ranges3__45__cpo4swapE,(.L_10 - _ZN39_INTERNAL_654e2369_4_k_cu_ebb256bd_31794cuda3std6ranges3__45__cpo4swapE)
_ZN39_INTERNAL_654e2369_4_k_cu_ebb256bd_31794cuda3std6ranges3__45__cpo4swapE:
	.zero		1
.L_10:


//--------------------- .nv.constant0._ZN7cutlass13device_kernelINS_4gemm6kernel13GemmUniversalIN4cute5tupleIJiiiiEEENS1_10collective13CollectiveMmaINS1_35MainloopSm100TmaUmmaWarpSpecializedILi6ELi2ELi4ENS5_IJNS4_1CILi1EEESB_SB_EEEEENS5_IJNSA_ILi128EEESE_NSA_ILi64EEEEEENS_6half_tENS5_IJlSB_lEEESH_SI_NS4_8TiledMMAINS4_8MMA_AtomIJNS4_20SM100_MMA_F16BF16_SSISH_SH_fLi128ELi128ELNS4_4UMMA5MajorE0ELSN_0ELNSM_7ScaleInE0ELSO_0EEEEEENS4_6LayoutISC_NS5_IJNSA_ILi0EEESS_SS_EEEEENS5_IJNS4_10UnderscoreESV_SV_EEEEENS4_13SM90_TMA_LOADENS4_14ComposedLayoutINS4_7SwizzleILi3ELi4ELi3EEENS4_18smem_ptr_flag_bitsILi16EEENSR_INS5_IJNSA_ILi8EEESF_EEENS5_IJSF_SB_EEEEEEEvNS4_8identityESY_S18_vS19_EENS_8epilogue10collective18CollectiveEpilogueINS1B_23Sm100TmaWarpSpecializedILi4ELi2ELi32ELb1ELb0EEEJSG_NS5_IJNSR_ISE_SB_EENSR_INSA_ILi32EEESB_EEEEESH_SI_SH_SI_NS1B_6fusion15FusionCallbacksIS1F_NS1K_13LinCombEltActINS1B_6thread4SiLuESH_fSH_fLNS_15FloatRoundStyleE2EEESG_S1J_JEEENS4_5SM1004TMEM4LOAD26SM100_TMEM_LOAD_32dp32b32xESY_NSZ_INS10_ILi2ELi4ELi3EEES13_NSR_INS5_IJS14_S1H_EEENS5_IJS1H_SB_EEEEEEENS4_39AutoVectorizingCopyWithAssumedAlignmentILi128EEENS4_14SM90_TMA_STOREES20_S22_S22_EEEvvEEEEvNT_6ParamsE --------------------------
	.section	.nv.constant0._ZN7cutlass13device_kernelINS_4gemm6kernel13GemmUniversalIN4cute5tupleIJiiiiEEENS1_10collective13CollectiveMmaINS1_35MainloopSm100TmaUmmaWarpSpecializedILi6ELi2ELi4ENS5_IJNS4_1CILi1EEESB_SB_EEEEENS5_IJNSA_ILi128EEESE_NSA_ILi64EEEEEENS_6half_tENS5_IJlSB_lEEESH_SI_NS4_8TiledMMAINS4_8MMA_AtomIJNS4_20SM100_MMA_F16BF16_SSISH_SH_fLi128ELi128ELNS4_4UMMA5MajorE0ELSN_0ELNSM_7ScaleInE0ELSO_0EEEEEENS4_6LayoutISC_NS5_IJNSA_ILi0EEESS_SS_EEEEENS5_IJNS4_10UnderscoreESV_SV_EEEEENS4_13SM90_TMA_LOADENS4_14ComposedLayoutINS4_7SwizzleILi3ELi4ELi3EEENS4_18smem_ptr_flag_bitsILi16EEENSR_INS5_IJNSA_ILi8EEESF_EEENS5_IJSF_SB_EEEEEEEvNS4_8identityESY_S18_vS19_EENS_8epilogue10collective18CollectiveEpilogueINS1B_23Sm100TmaWarpSpecializedILi4ELi2ELi32ELb1ELb0EEEJSG_NS5_IJNSR_ISE_SB_EENSR_INSA_ILi32EEESB_EEEEESH_SI_SH_SI_NS1B_6fusion15FusionCallbacksIS1F_NS1K_13LinCombEltActINS1B_6thread4SiLuESH_fSH_fLNS_15FloatRoundStyleE2EEESG_S1J_JEEENS4_5SM1004TMEM4LOAD26SM100_TMEM_LOAD_32dp32b32xESY_NSZ_INS10_ILi2ELi4ELi3EEES13_NSR_INS5_IJS14_S1H_EEENS5_IJS1H_SB_EEEEEEENS4_39AutoVectorizingCopyWithAssumedAlignmentILi128EEENS4_14SM90_TMA_STOREES20_S22_S22_EEEvvEEEEvNT_6ParamsE,"a",@progbits
	.sectionflags	@""
	.align	4
.nv.constant0._ZN7cutlass13device_kernelINS_4gemm6kernel13GemmUniversalIN4cute5tupleIJiiiiEEENS1_10collective13CollectiveMmaINS1_35MainloopSm100TmaUmmaWarpSpecializedILi6ELi2ELi4ENS5_IJNS4_1CILi1EEESB_SB_EEEEENS5_IJNSA_ILi128EEESE_NSA_ILi64EEEEEENS_6half_tENS5_IJlSB_lEEESH_SI_NS4_8TiledMMAINS4_8MMA_AtomIJNS4_20SM100_MMA_F16BF16_SSISH_SH_fLi128ELi128ELNS4_4UMMA5MajorE0ELSN_0ELNSM_7ScaleInE0ELSO_0EEEEEENS4_6LayoutISC_NS5_IJNSA_ILi0EEESS_SS_EEEEENS5_IJNS4_10UnderscoreESV_SV_EEEEENS4_13SM90_TMA_LOADENS4_14ComposedLayoutINS4_7SwizzleILi3ELi4ELi3EEENS4_18smem_ptr_flag_bitsILi16EEENSR_INS5_IJNSA_ILi8EEESF_EEENS5_IJSF_SB_EEEEEEEvNS4_8identityESY_S18_vS19_EENS_8epilogue10collective18CollectiveEpilogueINS1B_23Sm100TmaWarpSpecializedILi4ELi2ELi32ELb1ELb0EEEJSG_NS5_IJNSR_ISE_SB_EENSR_INSA_ILi32EEESB_EEEEESH_SI_SH_SI_NS1B_6fusion15FusionCallbacksIS1F_NS1K_13LinCombEltActINS1B_6thread4SiLuESH_fSH_fLNS_15FloatRoundStyleE2EEESG_S1J_JEEENS4_5SM1004TMEM4LOAD26SM100_TMEM_LOAD_32dp32b32xESY_NSZ_INS10_ILi2ELi4ELi3EEES13_NSR_INS5_IJS14_S1H_EEENS5_IJS1H_SB_EEEEEEENS4_39AutoVectorizingCopyWithAssumedAlignmentILi128EEENS4_14SM90_TMA_STOREES20_S22_S22_EEEvvEEEEvNT_6ParamsE:
	.zero		2944


//--------------------- SYMBOLS --------------------------

	.type		.nv.reservedSmem.offset0,@object
	.size		.nv.reservedSmem.offset0,0x4
	.type		.nv.reservedSmem.cap,@object
	.size		.nv.reservedSmem.cap,0x4
	.type		__assertfail,@function
